// auto-generated by cutlass_sweep.gemm — config: {"arch": "sm_90", "cluster_m": 2, "cluster_n": 1, "dtype": "e4m3", "dtype_b": "e4m3", "layout": "nt", "stages": 0, "tile_k": 128, "tile_m": 192, "tile_n": 48}
#include "cutlass/cutlass.h"
#include "cutlass/gemm/collective/collective_builder.hpp"
#include "cutlass/gemm/device/gemm_universal_adapter.h"
#include "cutlass/gemm/kernel/gemm_universal.hpp"
#include "cutlass/epilogue/collective/collective_builder.hpp"

using ElemA = cutlass::float_e4m3_t;
using ElemB = cutlass::float_e4m3_t;
using ElemCD = cutlass::float_e4m3_t;
using Acc  = float;
using TileShape    = cute::Shape<cute::_192, cute::_48, cute::_128>;
using ClusterShape = cute::Shape<cute::_2, cute::_1, cute::_1>;

using CollectiveEpilogue = typename cutlass::epilogue::collective::CollectiveBuilder<
    cutlass::arch::Sm90, cutlass::arch::OpClassTensorOp,
    TileShape, ClusterShape,
    cutlass::epilogue::collective::EpilogueTileAuto,
    Acc, Acc,
    ElemCD, cutlass::layout::RowMajor, 128 / cutlass::sizeof_bits<ElemCD>::value,
    ElemCD, cutlass::layout::RowMajor, 128 / cutlass::sizeof_bits<ElemCD>::value,
    cutlass::epilogue::collective::EpilogueScheduleAuto
  >::CollectiveOp;

using CollectiveMainloop = typename cutlass::gemm::collective::CollectiveBuilder<
    cutlass::arch::Sm90, cutlass::arch::OpClassTensorOp,
    ElemA, cutlass::layout::RowMajor, 128 / cutlass::sizeof_bits<ElemA>::value,
    ElemB, cutlass::layout::ColumnMajor, 128 / cutlass::sizeof_bits<ElemB>::value,
    Acc,
    TileShape, ClusterShape,
    cutlass::gemm::collective::StageCountAutoCarveout<static_cast<int>(sizeof(typename CollectiveEpilogue::SharedStorage))>,
    cutlass::gemm::collective::KernelScheduleAuto
  >::CollectiveOp;

using GemmKernel = cutlass::gemm::kernel::GemmUniversal<
    cute::Shape<int,int,int,int>,
    CollectiveMainloop,
    CollectiveEpilogue
>;
using Gemm = cutlass::gemm::device::GemmUniversalAdapter<GemmKernel>;

// Force the device kernel symbol into the cubin without needing a host main.
auto* _anchor = &cutlass::device_kernel<GemmKernel>;


// ===== COMPILED SASS (sm_90a) =====

	.target	sm_90a

	.elftype	@"ET_EXEC"


//--------------------- .note.nv.tkinfo           --------------------------
	.section	.note.nv.tkinfo,"",@"SHT_NOTE"
	.sectionflags	@"SHF_NOTE_NV_TKINFO"
	.tkinfo
        /*0018*/ 	.word	0x00000002
        /*0030*/ 	.string	""
        /*0030*/ 	.string	"ptxas"
        /*0030*/ 	.string	"Cuda compilation tools, release 13.0, V13.0.88"
        /*0030*/ 	.string	"Build cuda_13.0.r13.0/compiler.36424714_0"
        /*0030*/ 	.string	"-arch sm_90a -m 64 "



//--------------------- .note.nv.cuinfo           --------------------------
	.section	.note.nv.cuinfo,"",@"SHT_NOTE"
	.sectionflags	@"SHF_NOTE_NV_CUINFO"
        /*0018*/ 	.short	0x0002
        /*001a*/ 	.short	0x005a
        /*001c*/ 	.short	0x0082
	.zero		2


//--------------------- .nv.info                  --------------------------
	.section	.nv.info,"",@"SHT_CUDA_INFO"
	.align	4


	//----- nvinfo : EIATTR_REGCOUNT
	.align		4
        /*0000*/ 	.byte	0x04, 0x2f
        /*0002*/ 	.short	(.L_12 - .L_11)
	.align		4
.L_11:
        /*0004*/ 	.word	index@(_ZN7cutlass13device_kernelINS_4gemm6kernel13GemmUniversalIN4cute5tupleIJiiiiEEENS1_10collective13CollectiveMmaINS1_37MainloopSm90TmaGmmaWarpSpecializedFP8ILi7ENS5_IJNS4_1CILi2EEENSA_ILi1EEESC_EEENS1_35KernelTmaWarpSpecializedCooperativeEEENS5_IJNSA_ILi192EEENSA_ILi48EEENSA_ILi128EEEEEENS_12float_e4m3_tENS5_IJlSC_lEEESK_SL_NS4_8TiledMMAINS4_8MMA_AtomIJNS4_4SM904GMMA30MMA_64x16x32_F32E4M3E4M3_SS_TNILNSP_7ScaleInE1ELSR_1EEEEEENS4_6LayoutISD_NS5_IJSC_NSA_ILi0EEESV_EEEEENS5_IJNS4_10UnderscoreESY_SY_EEEEENS4_13SM90_TMA_LOADENS4_14ComposedLayoutINS4_7SwizzleILi3ELi4ELi3EEENS4_18smem_ptr_flag_bitsILi8EEENSU_INS5_IJNSA_ILi8EEESI_EEENS5_IJSI_SC_EEEEEEEvNS4_8identityENS4_23SM90_TMA_LOAD_MULTICASTES1B_vS1C_EENS_8epilogue10collective6detail29Sm90TmaWarpSpecializedAdapterINS1G_15DefaultEpilogueISK_SL_SL_NS1F_6thread17LinearCombinationISK_Li1EffLNS1K_9ScaleType4KindE0ELNS_15FloatRoundStyleE2ESK_EENS1_15EpilogueDefaultEEEEEvvEEEEvNT_6ParamsE)
        /*0008*/ 	.word	0x000000a8


	//----- nvinfo : EIATTR_FRAME_SIZE
	.align		4
.L_12:
        /*000c*/ 	.byte	0x04, 0x11
        /*000e*/ 	.short	(.L_14 - .L_13)
	.align		4
.L_13:
        /*0010*/ 	.word	index@(_ZN7cutlass13device_kernelINS_4gemm6kernel13GemmUniversalIN4cute5tupleIJiiiiEEENS1_10collective13CollectiveMmaINS1_37MainloopSm90TmaGmmaWarpSpecializedFP8ILi7ENS5_IJNS4_1CILi2EEENSA_ILi1EEESC_EEENS1_35KernelTmaWarpSpecializedCooperativeEEENS5_IJNSA_ILi192EEENSA_ILi48EEENSA_ILi128EEEEEENS_12float_e4m3_tENS5_IJlSC_lEEESK_SL_NS4_8TiledMMAINS4_8MMA_AtomIJNS4_4SM904GMMA30MMA_64x16x32_F32E4M3E4M3_SS_TNILNSP_7ScaleInE1ELSR_1EEEEEENS4_6LayoutISD_NS5_IJSC_NSA_ILi0EEESV_EEEEENS5_IJNS4_10UnderscoreESY_SY_EEEEENS4_13SM90_TMA_LOADENS4_14ComposedLayoutINS4_7SwizzleILi3ELi4ELi3EEENS4_18smem_ptr_flag_bitsILi8EEENSU_INS5_IJNSA_ILi8EEESI_EEENS5_IJSI_SC_EEEEEEEvNS4_8identityENS4_23SM90_TMA_LOAD_MULTICASTES1B_vS1C_EENS_8epilogue10collective6detail29Sm90TmaWarpSpecializedAdapterINS1G_15DefaultEpilogueISK_SL_SL_NS1F_6thread17LinearCombinationISK_Li1EffLNS1K_9ScaleType4KindE0ELNS_15FloatRoundStyleE2ESK_EENS1_15EpilogueDefaultEEEEEvvEEEEvNT_6ParamsE)
        /*0014*/ 	.word	0x00000000


	//----- nvinfo : EIATTR_MIN_STACK_SIZE
	.align		4
.L_14:
        /*0018*/ 	.byte	0x04, 0x12
        /*001a*/ 	.short	(.L_16 - .L_15)
	.align		4
.L_15:
        /*001c*/ 	.word	index@(_ZN7cutlass13device_kernelINS_4gemm6kernel13GemmUniversalIN4cute5tupleIJiiiiEEENS1_10collective13CollectiveMmaINS1_37MainloopSm90TmaGmmaWarpSpecializedFP8ILi7ENS5_IJNS4_1CILi2EEENSA_ILi1EEESC_EEENS1_35KernelTmaWarpSpecializedCooperativeEEENS5_IJNSA_ILi192EEENSA_ILi48EEENSA_ILi128EEEEEENS_12float_e4m3_tENS5_IJlSC_lEEESK_SL_NS4_8TiledMMAINS4_8MMA_AtomIJNS4_4SM904GMMA30MMA_64x16x32_F32E4M3E4M3_SS_TNILNSP_7ScaleInE1ELSR_1EEEEEENS4_6LayoutISD_NS5_IJSC_NSA_ILi0EEESV_EEEEENS5_IJNS4_10UnderscoreESY_SY_EEEEENS4_13SM90_TMA_LOADENS4_14ComposedLayoutINS4_7SwizzleILi3ELi4ELi3EEENS4_18smem_ptr_flag_bitsILi8EEENSU_INS5_IJNSA_ILi8EEESI_EEENS5_IJSI_SC_EEEEEEEvNS4_8identityENS4_23SM90_TMA_LOAD_MULTICASTES1B_vS1C_EENS_8epilogue10collective6detail29Sm90TmaWarpSpecializedAdapterINS1G_15DefaultEpilogueISK_SL_SL_NS1F_6thread17LinearCombinationISK_Li1EffLNS1K_9ScaleType4KindE0ELNS_15FloatRoundStyleE2ESK_EENS1_15EpilogueDefaultEEEEEvvEEEEvNT_6ParamsE)
        /*0020*/ 	.word	0x00000000
.L_16:


//--------------------- .nv.compat                --------------------------
	.section	.nv.compat,"",@"SHT_CUDA_COMPAT_INFO"
	.align	4
        /*0000*/ 	.byte	0x02, 0x09, 0x01, 0x00, 0x02, 0x02, 0x04, 0x00, 0x02, 0x05, 0x05, 0x00, 0x03, 0x07, 0x01, 0x01
        /*0010*/ 	.byte	0x02, 0x03, 0x01, 0x00, 0x02, 0x06, 0x01, 0x00, 0x04, 0x0b, 0x08, 0x00, 0x00, 0x00, 0x00, 0x00
        /*0020*/ 	.byte	0x00, 0x00, 0x00, 0x00


//--------------------- .nv.info._ZN7cutlass13device_kernelINS_4gemm6kernel13GemmUniversalIN4cute5tupleIJiiiiEEENS1_10collective13CollectiveMmaINS1_37MainloopSm90TmaGmmaWarpSpecializedFP8ILi7ENS5_IJNS4_1CILi2EEENSA_ILi1EEESC_EEENS1_35KernelTmaWarpSpecializedCooperativeEEENS5_IJNSA_ILi192EEENSA_ILi48EEENSA_ILi128EEEEEENS_12float_e4m3_tENS5_IJlSC_lEEESK_SL_NS4_8TiledMMAINS4_8MMA_AtomIJNS4_4SM904GMMA30MMA_64x16x32_F32E4M3E4M3_SS_TNILNSP_7ScaleInE1ELSR_1EEEEEENS4_6LayoutISD_NS5_IJSC_NSA_ILi0EEESV_EEEEENS5_IJNS4_10UnderscoreESY_SY_EEEEENS4_13SM90_TMA_LOADENS4_14ComposedLayoutINS4_7SwizzleILi3ELi4ELi3EEENS4_18smem_ptr_flag_bitsILi8EEENSU_INS5_IJNSA_ILi8EEESI_EEENS5_IJSI_SC_EEEEEEEvNS4_8identityENS4_23SM90_TMA_LOAD_MULTICASTES1B_vS1C_EENS_8epilogue10collective6detail29Sm90TmaWarpSpecializedAdapterINS1G_15DefaultEpilogueISK_SL_SL_NS1F_6thread17LinearCombinationISK_Li1EffLNS1K_9ScaleType4KindE0ELNS_15FloatRoundStyleE2ESK_EENS1_15EpilogueDefaultEEEEEvvEEEEvNT_6ParamsE --------------------------
	.section	.nv.info._ZN7cutlass13device_kernelINS_4gemm6kernel13GemmUniversalIN4cute5tupleIJiiiiEEENS1_10collective13CollectiveMmaINS1_37MainloopSm90TmaGmmaWarpSpecializedFP8ILi7ENS5_IJNS4_1CILi2EEENSA_ILi1EEESC_EEENS1_35KernelTmaWarpSpecializedCooperativeEEENS5_IJNSA_ILi192EEENSA_ILi48EEENSA_ILi128EEEEEENS_12float_e4m3_tENS5_IJlSC_lEEESK_SL_NS4_8TiledMMAINS4_8MMA_AtomIJNS4_4SM904GMMA30MMA_64x16x32_F32E4M3E4M3_SS_TNILNSP_7ScaleInE1ELSR_1EEEEEENS4_6LayoutISD_NS5_IJSC_NSA_ILi0EEESV_EEEEENS5_IJNS4_10UnderscoreESY_SY_EEEEENS4_13SM90_TMA_LOADENS4_14ComposedLayoutINS4_7SwizzleILi3ELi4ELi3EEENS4_18smem_ptr_flag_bitsILi8EEENSU_INS5_IJNSA_ILi8EEESI_EEENS5_IJSI_SC_EEEEEEEvNS4_8identityENS4_23SM90_TMA_LOAD_MULTICASTES1B_vS1C_EENS_8epilogue10collective6detail29Sm90TmaWarpSpecializedAdapterINS1G_15DefaultEpilogueISK_SL_SL_NS1F_6thread17LinearCombinationISK_Li1EffLNS1K_9ScaleType4KindE0ELNS_15FloatRoundStyleE2ESK_EENS1_15EpilogueDefaultEEEEEvvEEEEvNT_6ParamsE,"",@"SHT_CUDA_INFO"
	.sectionflags	@""
	.align	4


	//----- nvinfo : EIATTR_CUDA_API_VERSION
	.align		4
        /*0000*/ 	.byte	0x04, 0x37
        /*0002*/ 	.short	(.L_18 - .L_17)
.L_17:
        /*0004*/ 	.word	0x00000082


	//----- nvinfo : EIATTR_KPARAM_INFO
	.align		4
.L_18:
        /*0008*/ 	.byte	0x04, 0x17
        /*000a*/ 	.short	(.L_20 - .L_19)
.L_19:
        /*000c*/ 	.word	0x00000000
        /*0010*/ 	.short	0x0000
        /*0012*/ 	.short	0x0070
        /*0014*/ 	.byte	0x00, 0xf0, 0x01, 0x10


	//----- nvinfo : EIATTR_SPARSE_MMA_MASK
	.align		4
.L_20:
        /*0018*/ 	.byte	0x03, 0x50
        /*001a*/ 	.short	0x0000


	//----- nvinfo : EIATTR_MAXREG_COUNT
	.align		4
        /*001c*/ 	.byte	0x03, 0x1b
        /*001e*/ 	.short	0x00a8


	//----- nvinfo : EIATTR_NUM_BARRIERS
	.align		4
        /*0020*/ 	.byte	0x02, 0x4c
        /*0022*/ 	.byte	0x01
	.zero		1


	//----- nvinfo : EIATTR_MERCURY_ISA_VERSION
	.align		4
        /*0024*/ 	.byte	0x03, 0x5f
        /*0026*/ 	.short	0x0101


	//----- nvinfo : EIATTR_INT_WARP_WIDE_INSTR_OFFSETS
	.align		4
        /*0028*/ 	.byte	0x04, 0x31
        /*002a*/ 	.short	(.L_22 - .L_21)


	//   ....[0]....
.L_21:
        /*002c*/ 	.word	0x000004e0


	//   ....[1]....
        /*0030*/ 	.word	0x00000510


	//   ....[2]....
        /*0034*/ 	.word	0x000006c0


	//----- nvinfo : EIATTR_COOP_GROUP_MASK_REGIDS
	.align		4
.L_22:
        /*0038*/ 	.byte	0x04, 0x29
        /*003a*/ 	.short	(.L_24 - .L_23)


	//   ....[0]....
.L_23:
        /*003c*/ 	.word	0xffffffff


	//   ....[1]....
        /*0040*/ 	.word	0xffffffff


	//   ....[2]....
        /*0044*/ 	.word	0xffffffff


	//   ....[3]....
        /*0048*/ 	.word	0xffffffff


	//   ....[4]....
        /*004c*/ 	.word	0xffffffff


	//   ....[5]....
        /*0050*/ 	.word	0xffffffff


	//----- nvinfo : EIATTR_COOP_GROUP_INSTR_OFFSETS
	.align		4
.L_24:
        /*0054*/ 	.byte	0x04, 0x28
        /*0056*/ 	.short	(.L_26 - .L_25)


	//   ....[0]....
.L_25:
        /*0058*/ 	.word	0x00000060


	//   ....[1]....
        /*005c*/ 	.word	0x00000070


	//   ....[2]....
        /*0060*/ 	.word	0x00000130


	//   ....[3]....
        /*0064*/ 	.word	0x00000330


	//   ....[4]....
        /*0068*/ 	.word	0x00000850


	//   ....[5]....
        /*006c*/ 	.word	0x000012d0


	//----- nvinfo : EIATTR_REG_RECONFIG
	.align		4
.L_26:
        /*0070*/ 	.byte	0x01, 0x54
	.zero		2


	//----- nvinfo : EIATTR_MBARRIER_INSTR_OFFSETS
	.align		4
        /*0074*/ 	.byte	0x04, 0x39
        /*0076*/ 	.short	(.L_28 - .L_27)


	//   ....[0]....
.L_27:
        /*0078*/ 	.word	0x00000230
        /*007c*/ 	.word	0x000000ff
        /*0080*/ 	.word	0x00000000
        /*0084*/ 	.short	0x0100
        /*0086*/ 	.byte	0x08
	.zero		1


	//   ....[1]....
        /*0088*/ 	.word	0x00000240
        /*008c*/ 	.word	0x000000ff
        /*0090*/ 	.word	0x00000038
        /*0094*/ 	.short	0x0100
        /*0096*/ 	.byte	0x08
	.zero		1


	//   ....[2]....
        /*0098*/ 	.word	0x00000250
        /*009c*/ 	.word	0x000000ff
        /*00a0*/ 	.word	0x00000008
        /*00a4*/ 	.short	0x0100
        /*00a6*/ 	.byte	0x08
	.zero		1


	//   ....[3]....
        /*00a8*/ 	.word	0x00000260
        /*00ac*/ 	.word	0x000000ff
        /*00b0*/ 	.word	0x00000040
        /*00b4*/ 	.short	0x0100
        /*00b6*/ 	.byte	0x08
	.zero		1


	//   ....[4]....
        /*00b8*/ 	.word	0x00000270
        /*00bc*/ 	.word	0x000000ff
        /*00c0*/ 	.word	0x00000010
        /*00c4*/ 	.short	0x0100
        /*00c6*/ 	.byte	0x08
	.zero		1


	//   ....[5]....
        /*00c8*/ 	.word	0x00000280
        /*00cc*/ 	.word	0x000000ff
        /*00d0*/ 	.word	0x00000048
        /*00d4*/ 	.short	0x0100
        /*00d6*/ 	.byte	0x08
	.zero		1


	//   ....[6]....
        /*00d8*/ 	.word	0x00000290
        /*00dc*/ 	.word	0x000000ff
        /*00e0*/ 	.word	0x00000018
        /*00e4*/ 	.short	0x0100
        /*00e6*/ 	.byte	0x08
	.zero		1


	//   ....[7]....
        /*00e8*/ 	.word	0x000002a0
        /*00ec*/ 	.word	0x000000ff
        /*00f0*/ 	.word	0x00000050
        /*00f4*/ 	.short	0x0100
        /*00f6*/ 	.byte	0x08
	.zero		1


	//   ....[8]....
        /*00f8*/ 	.word	0x000002b0
        /*00fc*/ 	.word	0x000000ff
        /*0100*/ 	.word	0x00000020
        /*0104*/ 	.short	0x0100
        /*0106*/ 	.byte	0x08
	.zero		1


	//   ....[9]....
        /*0108*/ 	.word	0x000002c0
        /*010c*/ 	.word	0x000000ff
        /*0110*/ 	.word	0x00000058
        /*0114*/ 	.short	0x0100
        /*0116*/ 	.byte	0x08
	.zero		1


	//   ....[10]....
        /*0118*/ 	.word	0x000002d0
        /*011c*/ 	.word	0x000000ff
        /*0120*/ 	.word	0x00000028
        /*0124*/ 	.short	0x0100
        /*0126*/ 	.byte	0x08
	.zero		1


	//   ....[11]....
        /*0128*/ 	.word	0x000002e0
        /*012c*/ 	.word	0x000000ff
        /*0130*/ 	.word	0x00000060
        /*0134*/ 	.short	0x0100
        /*0136*/ 	.byte	0x08
	.zero		1


	//   ....[12]....
        /*0138*/ 	.word	0x000002f0
        /*013c*/ 	.word	0x000000ff
        /*0140*/ 	.word	0x00000030
        /*0144*/ 	.short	0x0100
        /*0146*/ 	.byte	0x08
	.zero		1


	//   ....[13]....
        /*0148*/ 	.word	0x00000300
        /*014c*/ 	.word	0x000000ff
        /*0150*/ 	.word	0x00000068
        /*0154*/ 	.short	0x0100
        /*0156*/ 	.byte	0x08
	.zero		1


	//   ....[14]....
        /*0158*/ 	.word	0x00000750
        /*015c*/ 	.word	0x000000ff
        /*0160*/ 	.word	0x00000080
        /*0164*/ 	.short	0x0100
        /*0166*/ 	.byte	0x06
	.zero		1


	//   ....[15]....
        /*0168*/ 	.word	0x000007e0
        /*016c*/ 	.word	0x000000ff
        /*0170*/ 	.word	0x00000088
        /*0174*/ 	.short	0x0100
        /*0176*/ 	.byte	0x06
	.zero		1


	//   ....[16]....
        /*0178*/ 	.word	0x000016f0
        /*017c*/ 	.word	0x000000ff
        /*0180*/ 	.word	0x00000000
        /*0184*/ 	.short	0x010a
        /*0186*/ 	.byte	0x06
	.zero		1


	//   ....[17]....
        /*0188*/ 	.word	0x00001730
        /*018c*/ 	.word	0x000000ff
        /*0190*/ 	.word	0x00000000
        /*0194*/ 	.short	0x010a
        /*0196*/ 	.byte	0x06
	.zero		1


	//   ....[18]....
        /*0198*/ 	.word	0x00002490
        /*019c*/ 	.word	0x000000ff
        /*01a0*/ 	.word	0x00000000
        /*01a4*/ 	.short	0x010a
        /*01a6*/ 	.byte	0x0c
	.zero		1


	//   ....[19]....
        /*01a8*/ 	.word	0x000024d0
        /*01ac*/ 	.word	0x000000ff
        /*01b0*/ 	.word	0x00000000
        /*01b4*/ 	.short	0x010a
        /*01b6*/ 	.byte	0x0c
	.zero		1


	//   ....[20]....
        /*01b8*/ 	.word	0x00002fc0
        /*01bc*/ 	.word	0x0000000e
        /*01c0*/ 	.word	0x00000000
        /*01c4*/ 	.short	0x0101
        /*01c6*/ 	.byte	0x3f
	.zero		1


	//   ....[21]....
        /*01c8*/ 	.word	0x00003580
        /*01cc*/ 	.word	0x0000000a
        /*01d0*/ 	.word	0x00000000
        /*01d4*/ 	.short	0x0101
        /*01d6*/ 	.byte	0x3f
	.zero		1


	//   ....[22]....
        /*01d8*/ 	.word	0x00007f10
        /*01dc*/ 	.word	0x00000012
        /*01e0*/ 	.word	0x00000038
        /*01e4*/ 	.short	0x010a
        /*01e6*/ 	.byte	0x3f
	.zero		1


	//   ....[23]....
        /*01e8*/ 	.word	0x000082f0
        /*01ec*/ 	.word	0x00000008
        /*01f0*/ 	.word	0x00000088
        /*01f4*/ 	.short	0x0101
        /*01f6*/ 	.byte	0x3f
	.zero		1


	//   ....[24]....
        /*01f8*/ 	.word	0x000089d0
        /*01fc*/ 	.word	0x00000006
        /*0200*/ 	.word	0x00000000
        /*0204*/ 	.short	0x010a
        /*0206*/ 	.byte	0x3f
	.zero		1


	//   ....[25]....
        /*0208*/ 	.word	0x00008a50
        /*020c*/ 	.word	0x00000007
        /*0210*/ 	.word	0x00000000
        /*0214*/ 	.short	0x010a
        /*0216*/ 	.byte	0x3f
	.zero		1


	//   ....[26]....
        /*0218*/ 	.word	0x00008ae0
        /*021c*/ 	.word	0x00000006
        /*0220*/ 	.word	0x00000000
        /*0224*/ 	.short	0x010a
        /*0226*/ 	.byte	0x3f
	.zero		1


	//   ....[27]....
        /*0228*/ 	.word	0x00008b70
        /*022c*/ 	.word	0x00000009
        /*0230*/ 	.word	0x00000000
        /*0234*/ 	.short	0x010a
        /*0236*/ 	.byte	0x3f
	.zero		1


	//   ....[28]....
        /*0238*/ 	.word	0x00008c00
        /*023c*/ 	.word	0x0000000a
        /*0240*/ 	.word	0x00000000
        /*0244*/ 	.short	0x010a
        /*0246*/ 	.byte	0x3f
	.zero		1


	//   ....[29]....
        /*0248*/ 	.word	0x00008c90
        /*024c*/ 	.word	0x0000000b
        /*0250*/ 	.word	0x00000000
        /*0254*/ 	.short	0x010a
        /*0256*/ 	.byte	0x3f
	.zero		1


	//   ....[30]....
        /*0258*/ 	.word	0x00008d20
        /*025c*/ 	.word	0x00000003
        /*0260*/ 	.word	0x00000000
        /*0264*/ 	.short	0x010a
        /*0266*/ 	.byte	0x3f
	.zero		1


	//   ....[31]....
        /*0268*/ 	.word	0x00008d90
        /*026c*/ 	.word	0x0000000d
        /*0270*/ 	.word	0x00000000
        /*0274*/ 	.short	0x010a
        /*0276*/ 	.byte	0x3f
	.zero		1


	//   ....[32]....
        /*0278*/ 	.word	0x00008df0
        /*027c*/ 	.word	0x0000000f
        /*0280*/ 	.word	0x00000000
        /*0284*/ 	.short	0x010a
        /*0286*/ 	.byte	0x3f
	.zero		1


	//   ....[33]....
        /*0288*/ 	.word	0x00008ec0
        /*028c*/ 	.word	0x00000012
        /*0290*/ 	.word	0x00000038
        /*0294*/ 	.short	0x010a
        /*0296*/ 	.byte	0x3f
	.zero		1


	//   ....[34]....
        /*0298*/ 	.word	0x00008f90
        /*029c*/ 	.word	0x00000006
        /*02a0*/ 	.word	0x00000000
        /*02a4*/ 	.short	0x010a
        /*02a6*/ 	.byte	0x3f
	.zero		1


	//   ....[35]....
        /*02a8*/ 	.word	0x00008fe0
        /*02ac*/ 	.word	0x00000007
        /*02b0*/ 	.word	0x00000000
        /*02b4*/ 	.short	0x010a
        /*02b6*/ 	.byte	0x3f
	.zero		1


	//   ....[36]....
        /*02b8*/ 	.word	0x00009030
        /*02bc*/ 	.word	0x00000006
        /*02c0*/ 	.word	0x00000000
        /*02c4*/ 	.short	0x010a
        /*02c6*/ 	.byte	0x3f
	.zero		1


	//   ....[37]....
        /*02c8*/ 	.word	0x00009080
        /*02cc*/ 	.word	0x00000009
        /*02d0*/ 	.word	0x00000000
        /*02d4*/ 	.short	0x010a
        /*02d6*/ 	.byte	0x3f
	.zero		1


	//   ....[38]....
        /*02d8*/ 	.word	0x000090d0
        /*02dc*/ 	.word	0x0000000a
        /*02e0*/ 	.word	0x00000000
        /*02e4*/ 	.short	0x010a
        /*02e6*/ 	.byte	0x3f
	.zero		1


	//   ....[39]....
        /*02e8*/ 	.word	0x00009120
        /*02ec*/ 	.word	0x0000000b
        /*02f0*/ 	.word	0x00000000
        /*02f4*/ 	.short	0x010a
        /*02f6*/ 	.byte	0x3f
	.zero		1


	//----- nvinfo : EIATTR_NUM_MBARRIERS
	.align		4
.L_28:
        /*02f8*/ 	.byte	0x03, 0x38
        /*02fa*/ 	.short	0x0010


	//----- nvinfo : EIATTR_EXIT_INSTR_OFFSETS
	.align		4
        /*02fc*/ 	.byte	0x04, 0x1c
        /*02fe*/ 	.short	(.L_30 - .L_29)


	//   ....[0]....
.L_29:
        /*0300*/ 	.word	0x000009b0


	//   ....[1]....
        /*0304*/ 	.word	0x000011a0


	//   ....[2]....
        /*0308*/ 	.word	0x00007640


	//   ....[3]....
        /*030c*/ 	.word	0x00007ba0


	//   ....[4]....
        /*0310*/ 	.word	0x00008d70


	//----- nvinfo : EIATTR_MAX_THREADS
	.align		4
.L_30:
        /*0314*/ 	.byte	0x04, 0x05
        /*0316*/ 	.short	(.L_32 - .L_31)
.L_31:
        /*0318*/ 	.word	0x00000180
        /*031c*/ 	.word	0x00000001
        /*0320*/ 	.word	0x00000001


	//----- nvinfo : EIATTR_CRS_STACK_SIZE
	.align		4
.L_32:
        /*0324*/ 	.byte	0x04, 0x1e
        /*0326*/ 	.short	(.L_34 - .L_33)
.L_33:
        /*0328*/ 	.word	0x00000000


	//----- nvinfo : EIATTR_CBANK_PARAM_SIZE
	.align		4
.L_34:
        /*032c*/ 	.byte	0x03, 0x19
        /*032e*/ 	.short	0x0470


	//----- nvinfo : EIATTR_PARAM_CBANK
	.align		4
        /*0330*/ 	.byte	0x04, 0x0a
        /*0332*/ 	.short	(.L_36 - .L_35)
	.align		4
.L_35:
        /*0334*/ 	.word	index@(.nv.constant0._ZN7cutlass13device_kernelINS_4gemm6kernel13GemmUniversalIN4cute5tupleIJiiiiEEENS1_10collective13CollectiveMmaINS1_37MainloopSm90TmaGmmaWarpSpecializedFP8ILi7ENS5_IJNS4_1CILi2EEENSA_ILi1EEESC_EEENS1_35KernelTmaWarpSpecializedCooperativeEEENS5_IJNSA_ILi192EEENSA_ILi48EEENSA_ILi128EEEEEENS_12float_e4m3_tENS5_IJlSC_lEEESK_SL_NS4_8TiledMMAINS4_8MMA_AtomIJNS4_4SM904GMMA30MMA_64x16x32_F32E4M3E4M3_SS_TNILNSP_7ScaleInE1ELSR_1EEEEEENS4_6LayoutISD_NS5_IJSC_NSA_ILi0EEESV_EEEEENS5_IJNS4_10UnderscoreESY_SY_EEEEENS4_13SM90_TMA_LOADENS4_14ComposedLayoutINS4_7SwizzleILi3ELi4ELi3EEENS4_18smem_ptr_flag_bitsILi8EEENSU_INS5_IJNSA_ILi8EEESI_EEENS5_IJSI_SC_EEEEEEEvNS4_8identityENS4_23SM90_TMA_LOAD_MULTICASTES1B_vS1C_EENS_8epilogue10collective6detail29Sm90TmaWarpSpecializedAdapterINS1G_15DefaultEpilogueISK_SL_SL_NS1F_6thread17LinearCombinationISK_Li1EffLNS1K_9ScaleType4KindE0ELNS_15FloatRoundStyleE2ESK_EENS1_15EpilogueDefaultEEEEEvvEEEEvNT_6ParamsE)
        /*0338*/ 	.short	0x0210
        /*033a*/ 	.short	0x0470


	//----- nvinfo : EIATTR_SW_WAR
	.align		4
.L_36:
        /*033c*/ 	.byte	0x04, 0x36
        /*033e*/ 	.short	(.L_38 - .L_37)
.L_37:
        /*0340*/ 	.word	0x00000008
.L_38:


//--------------------- .nv.callgraph             --------------------------
	.section	.nv.callgraph,"",@"SHT_CUDA_CALLGRAPH"
	.align	4
	.sectionentsize	8
	.align		4
        /*0000*/ 	.word	0x00000000
	.align		4
        /*0004*/ 	.word	0xffffffff
	.align		4
        /*0008*/ 	.word	0x00000000
	.align		4
        /*000c*/ 	.word	0xfffffffe
	.align		4
        /*0010*/ 	.word	0x00000000
	.align		4
        /*0014*/ 	.word	0xfffffffd
	.align		4
        /*0018*/ 	.word	0x00000000
	.align		4
        /*001c*/ 	.word	0xfffffffc


//--------------------- .nv.constant4             --------------------------
	.section	.nv.constant4,"a",@progbits
	.align	8
	.align		8
.nv.constant4:
        /*0000*/ 	.dword	_ZN40_INTERNAL_e1ef71f7_4_k_cu_1cce777b_153654cuda3std3__45__cpo5beginE
	.align		8
        /*0008*/ 	.dword	_ZN40_INTERNAL_e1ef71f7_4_k_cu_1cce777b_153654cuda3std3__45__cpo3endE
	.align		8
        /*0010*/ 	.dword	_ZN40_INTERNAL_e1ef71f7_4_k_cu_1cce777b_153654cuda3std3__45__cpo6cbeginE
	.align		8
        /*0018*/ 	.dword	_ZN40_INTERNAL_e1ef71f7_4_k_cu_1cce777b_153654cuda3std3__45__cpo4cendE
	.align		8
        /*0020*/ 	.dword	_ZN40_INTERNAL_e1ef71f7_4_k_cu_1cce777b_153654cuda3std3__442_GLOBAL__N__e1ef71f7_4_k_cu_1cce777b_153656ignoreE
	.align		8
        /*0028*/ 	.dword	_ZN40_INTERNAL_e1ef71f7_4_k_cu_1cce777b_153654cuda3std3__419piecewise_constructE
	.align		8
        /*0030*/ 	.dword	_ZN40_INTERNAL_e1ef71f7_4_k_cu_1cce777b_153654cuda3std3__48in_placeE
	.align		8
        /*0038*/ 	.dword	_ZN40_INTERNAL_e1ef71f7_4_k_cu_1cce777b_153654cuda3std6ranges3__45__cpo4swapE
	.align		8
        /*0040*/ 	.dword	_ZN40_INTERNAL_e1ef71f7_4_k_cu_1cce777b_153654cuda3std6ranges3__45__cpo9iter_moveE
	.align		8
        /*0048*/ 	.dword	_ZN40_INTERNAL_e1ef71f7_4_k_cu_1cce777b_153654cute7productE
	.align		8
        /*0050*/ 	.dword	_ZN40_INTERNAL_e1ef71f7_4_k_cu_1cce777b_153654cute1_E


//--------------------- .text._ZN7cutlass13device_kernelINS_4gemm6kernel13GemmUniversalIN4cute5tupleIJiiiiEEENS1_10collective13CollectiveMmaINS1_37MainloopSm90TmaGmmaWarpSpecializedFP8ILi7ENS5_IJNS4_1CILi2EEENSA_ILi1EEESC_EEENS1_35KernelTmaWarpSpecializedCooperativeEEENS5_IJNSA_ILi192EEENSA_ILi48EEENSA_ILi128EEEEEENS_12float_e4m3_tENS5_IJlSC_lEEESK_SL_NS4_8TiledMMAINS4_8MMA_AtomIJNS4_4SM904GMMA30MMA_64x16x32_F32E4M3E4M3_SS_TNILNSP_7ScaleInE1ELSR_1EEEEEENS4_6LayoutISD_NS5_IJSC_NSA_ILi0EEESV_EEEEENS5_IJNS4_10UnderscoreESY_SY_EEEEENS4_13SM90_TMA_LOADENS4_14ComposedLayoutINS4_7SwizzleILi3ELi4ELi3EEENS4_18smem_ptr_flag_bitsILi8EEENSU_INS5_IJNSA_ILi8EEESI_EEENS5_IJSI_SC_EEEEEEEvNS4_8identityENS4_23SM90_TMA_LOAD_MULTICASTES1B_vS1C_EENS_8epilogue10collective6detail29Sm90TmaWarpSpecializedAdapterINS1G_15DefaultEpilogueISK_SL_SL_NS1F_6thread17LinearCombinationISK_Li1EffLNS1K_9ScaleType4KindE0ELNS_15FloatRoundStyleE2ESK_EENS1_15EpilogueDefaultEEEEEvvEEEEvNT_6ParamsE --------------------------
	.section	.text._ZN7cutlass13device_kernelINS_4gemm6kernel13GemmUniversalIN4cute5tupleIJiiiiEEENS1_10collective13CollectiveMmaINS1_37MainloopSm90TmaGmmaWarpSpecializedFP8ILi7ENS5_IJNS4_1CILi2EEENSA_ILi1EEESC_EEENS1_35KernelTmaWarpSpecializedCooperativeEEENS5_IJNSA_ILi192EEENSA_ILi48EEENSA_ILi128EEEEEENS_12float_e4m3_tENS5_IJlSC_lEEESK_SL_NS4_8TiledMMAINS4_8MMA_AtomIJNS4_4SM904GMMA30MMA_64x16x32_F32E4M3E4M3_SS_TNILNSP_7ScaleInE1ELSR_1EEEEEENS4_6LayoutISD_NS5_IJSC_NSA_ILi0EEESV_EEEEENS5_IJNS4_10UnderscoreESY_SY_EEEEENS4_13SM90_TMA_LOADENS4_14ComposedLayoutINS4_7SwizzleILi3ELi4ELi3EEENS4_18smem_ptr_flag_bitsILi8EEENSU_INS5_IJNSA_ILi8EEESI_EEENS5_IJSI_SC_EEEEEEEvNS4_8identityENS4_23SM90_TMA_LOAD_MULTICASTES1B_vS1C_EENS_8epilogue10collective6detail29Sm90TmaWarpSpecializedAdapterINS1G_15DefaultEpilogueISK_SL_SL_NS1F_6thread17LinearCombinationISK_Li1EffLNS1K_9ScaleType4KindE0ELNS_15FloatRoundStyleE2ESK_EENS1_15EpilogueDefaultEEEEEvvEEEEvNT_6ParamsE,"ax",@progbits
	.align	128
.text._ZN7cutlass13device_kernelINS_4gemm6kernel13GemmUniversalIN4cute5tupleIJiiiiEEENS1_10collective13CollectiveMmaINS1_37MainloopSm90TmaGmmaWarpSpecializedFP8ILi7ENS5_IJNS4_1CILi2EEENSA_ILi1EEESC_EEENS1_35KernelTmaWarpSpecializedCooperativeEEENS5_IJNSA_ILi192EEENSA_ILi48EEENSA_ILi128EEEEEENS_12float_e4m3_tENS5_IJlSC_lEEESK_SL_NS4_8TiledMMAINS4_8MMA_AtomIJNS4_4SM904GMMA30MMA_64x16x32_F32E4M3E4M3_SS_TNILNSP_7ScaleInE1ELSR_1EEEEEENS4_6LayoutISD_NS5_IJSC_NSA_ILi0EEESV_EEEEENS5_IJNS4_10UnderscoreESY_SY_EEEEENS4_13SM90_TMA_LOADENS4_14ComposedLayoutINS4_7SwizzleILi3ELi4ELi3EEENS4_18smem_ptr_flag_bitsILi8EEENSU_INS5_IJNSA_ILi8EEESI_EEENS5_IJSI_SC_EEEEEEEvNS4_8identityENS4_23SM90_TMA_LOAD_MULTICASTES1B_vS1C_EENS_8epilogue10collective6detail29Sm90TmaWarpSpecializedAdapterINS1G_15DefaultEpilogueISK_SL_SL_NS1F_6thread17LinearCombinationISK_Li1EffLNS1K_9ScaleType4KindE0ELNS_15FloatRoundStyleE2ESK_EENS1_15EpilogueDefaultEEEEEvvEEEEvNT_6ParamsE:
        .type           _ZN7cutlass13device_kernelINS_4gemm6kernel13GemmUniversalIN4cute5tupleIJiiiiEEENS1_10collective13CollectiveMmaINS1_37MainloopSm90TmaGmmaWarpSpecializedFP8ILi7ENS5_IJNS4_1CILi2EEENSA_ILi1EEESC_EEENS1_35KernelTmaWarpSpecializedCooperativeEEENS5_IJNSA_ILi192EEENSA_ILi48EEENSA_ILi128EEEEEENS_12float_e4m3_tENS5_IJlSC_lEEESK_SL_NS4_8TiledMMAINS4_8MMA_AtomIJNS4_4SM904GMMA30MMA_64x16x32_F32E4M3E4M3_SS_TNILNSP_7ScaleInE1ELSR_1EEEEEENS4_6LayoutISD_NS5_IJSC_NSA_ILi0EEESV_EEEEENS5_IJNS4_10UnderscoreESY_SY_EEEEENS4_13SM90_TMA_LOADENS4_14ComposedLayoutINS4_7SwizzleILi3ELi4ELi3EEENS4_18smem_ptr_flag_bitsILi8EEENSU_INS5_IJNSA_ILi8EEESI_EEENS5_IJSI_SC_EEEEEEEvNS4_8identityENS4_23SM90_TMA_LOAD_MULTICASTES1B_vS1C_EENS_8epilogue10collective6detail29Sm90TmaWarpSpecializedAdapterINS1G_15DefaultEpilogueISK_SL_SL_NS1F_6thread17LinearCombinationISK_Li1EffLNS1K_9ScaleType4KindE0ELNS_15FloatRoundStyleE2ESK_EENS1_15EpilogueDefaultEEEEEvvEEEEvNT_6ParamsE,@function
        .size           _ZN7cutlass13device_kernelINS_4gemm6kernel13GemmUniversalIN4cute5tupleIJiiiiEEENS1_10collective13CollectiveMmaINS1_37MainloopSm90TmaGmmaWarpSpecializedFP8ILi7ENS5_IJNS4_1CILi2EEENSA_ILi1EEESC_EEENS1_35KernelTmaWarpSpecializedCooperativeEEENS5_IJNSA_ILi192EEENSA_ILi48EEENSA_ILi128EEEEEENS_12float_e4m3_tENS5_IJlSC_lEEESK_SL_NS4_8TiledMMAINS4_8MMA_AtomIJNS4_4SM904GMMA30MMA_64x16x32_F32E4M3E4M3_SS_TNILNSP_7ScaleInE1ELSR_1EEEEEENS4_6LayoutISD_NS5_IJSC_NSA_ILi0EEESV_EEEEENS5_IJNS4_10UnderscoreESY_SY_EEEEENS4_13SM90_TMA_LOADENS4_14ComposedLayoutINS4_7SwizzleILi3ELi4ELi3EEENS4_18smem_ptr_flag_bitsILi8EEENSU_INS5_IJNSA_ILi8EEESI_EEENS5_IJSI_SC_EEEEEEEvNS4_8identityENS4_23SM90_TMA_LOAD_MULTICASTES1B_vS1C_EENS_8epilogue10collective6detail29Sm90TmaWarpSpecializedAdapterINS1G_15DefaultEpilogueISK_SL_SL_NS1F_6thread17LinearCombinationISK_Li1EffLNS1K_9ScaleType4KindE0ELNS_15FloatRoundStyleE2ESK_EENS1_15EpilogueDefaultEEEEEvvEEEEvNT_6ParamsE,(.L_x_180 - _ZN7cutlass13device_kernelINS_4gemm6kernel13GemmUniversalIN4cute5tupleIJiiiiEEENS1_10collective13CollectiveMmaINS1_37MainloopSm90TmaGmmaWarpSpecializedFP8ILi7ENS5_IJNS4_1CILi2EEENSA_ILi1EEESC_EEENS1_35KernelTmaWarpSpecializedCooperativeEEENS5_IJNSA_ILi192EEENSA_ILi48EEENSA_ILi128EEEEEENS_12float_e4m3_tENS5_IJlSC_lEEESK_SL_NS4_8TiledMMAINS4_8MMA_AtomIJNS4_4SM904GMMA30MMA_64x16x32_F32E4M3E4M3_SS_TNILNSP_7ScaleInE1ELSR_1EEEEEENS4_6LayoutISD_NS5_IJSC_NSA_ILi0EEESV_EEEEENS5_IJNS4_10UnderscoreESY_SY_EEEEENS4_13SM90_TMA_LOADENS4_14ComposedLayoutINS4_7SwizzleILi3ELi4ELi3EEENS4_18smem_ptr_flag_bitsILi8EEENSU_INS5_IJNSA_ILi8EEESI_EEENS5_IJSI_SC_EEEEEEEvNS4_8identityENS4_23SM90_TMA_LOAD_MULTICASTES1B_vS1C_EENS_8epilogue10collective6detail29Sm90TmaWarpSpecializedAdapterINS1G_15DefaultEpilogueISK_SL_SL_NS1F_6thread17LinearCombinationISK_Li1EffLNS1K_9ScaleType4KindE0ELNS_15FloatRoundStyleE2ESK_EENS1_15EpilogueDefaultEEEEEvvEEEEvNT_6ParamsE)
        .other          _ZN7cutlass13device_kernelINS_4gemm6kernel13GemmUniversalIN4cute5tupleIJiiiiEEENS1_10collective13CollectiveMmaINS1_37MainloopSm90TmaGmmaWarpSpecializedFP8ILi7ENS5_IJNS4_1CILi2EEENSA_ILi1EEESC_EEENS1_35KernelTmaWarpSpecializedCooperativeEEENS5_IJNSA_ILi192EEENSA_ILi48EEENSA_ILi128EEEEEENS_12float_e4m3_tENS5_IJlSC_lEEESK_SL_NS4_8TiledMMAINS4_8MMA_AtomIJNS4_4SM904GMMA30MMA_64x16x32_F32E4M3E4M3_SS_TNILNSP_7ScaleInE1ELSR_1EEEEEENS4_6LayoutISD_NS5_IJSC_NSA_ILi0EEESV_EEEEENS5_IJNS4_10UnderscoreESY_SY_EEEEENS4_13SM90_TMA_LOADENS4_14ComposedLayoutINS4_7SwizzleILi3ELi4ELi3EEENS4_18smem_ptr_flag_bitsILi8EEENSU_INS5_IJNSA_ILi8EEESI_EEENS5_IJSI_SC_EEEEEEEvNS4_8identityENS4_23SM90_TMA_LOAD_MULTICASTES1B_vS1C_EENS_8epilogue10collective6detail29Sm90TmaWarpSpecializedAdapterINS1G_15DefaultEpilogueISK_SL_SL_NS1F_6thread17LinearCombinationISK_Li1EffLNS1K_9ScaleType4KindE0ELNS_15FloatRoundStyleE2ESK_EENS1_15EpilogueDefaultEEEEEvvEEEEvNT_6ParamsE,@"STO_CUDA_ENTRY STV_DEFAULT"
_ZN7cutlass13device_kernelINS_4gemm6kernel13GemmUniversalIN4cute5tupleIJiiiiEEENS1_10collective13CollectiveMmaINS1_37MainloopSm90TmaGmmaWarpSpecializedFP8ILi7ENS5_IJNS4_1CILi2EEENSA_ILi1EEESC_EEENS1_35KernelTmaWarpSpecializedCooperativeEEENS5_IJNSA_ILi192EEENSA_ILi48EEENSA_ILi128EEEEEENS_12float_e4m3_tENS5_IJlSC_lEEESK_SL_NS4_8TiledMMAINS4_8MMA_AtomIJNS4_4SM904GMMA30MMA_64x16x32_F32E4M3E4M3_SS_TNILNSP_7ScaleInE1ELSR_1EEEEEENS4_6LayoutISD_NS5_IJSC_NSA_ILi0EEESV_EEEEENS5_IJNS4_10UnderscoreESY_SY_EEEEENS4_13SM90_TMA_LOADENS4_14ComposedLayoutINS4_7SwizzleILi3ELi4ELi3EEENS4_18smem_ptr_flag_bitsILi8EEENSU_INS5_IJNSA_ILi8EEESI_EEENS5_IJSI_SC_EEEEEEEvNS4_8identityENS4_23SM90_TMA_LOAD_MULTICASTES1B_vS1C_EENS_8epilogue10collective6detail29Sm90TmaWarpSpecializedAdapterINS1G_15DefaultEpilogueISK_SL_SL_NS1F_6thread17LinearCombinationISK_Li1EffLNS1K_9ScaleType4KindE0ELNS_15FloatRoundStyleE2ESK_EENS1_15EpilogueDefaultEEEEEvvEEEEvNT_6ParamsE:
[----:B------:R-:W-:Y:S01]  /*0000*/  LDC R1, c[0x0][0x28] ;  /* 0x00000a00ff017b82 */ /* 0x000fe20000000800 */
[----:B------:R-:W0:Y:S01]  /*0010*/  S2R R0, SR_TID.X ;  /* 0x0000000000007919 */ /* 0x000e220000002100 */
[----:B------:R-:W-:Y:S01]  /*0020*/  ELECT P0, URZ, PT ;  /* 0x00000000003f782f */ /* 0x000fe20003800000 */
[----:B------:R-:W-:Y:S01]  /*0030*/  BSSY B0, `(.L_x_0) ;  /* 0x000000f000007945 */ /* 0x000fe20003800000 */
[--C-:B0-----:R-:W-:Y:S02]  /*0040*/  SHF.R.U32.HI R2, RZ, 0x5, R0.reuse ;  /* 0x00000005ff027819 */ /* 0x101fe40000011600 */
[----:B------:R-:W-:-:S03]  /*0050*/  SHF.R.U32.HI R3, RZ, 0x7, R0 ;  /* 0x00000007ff037819 */ /* 0x000fc60000011600 */
[----:B------:R-:W0:Y:S04]  /*0060*/  SHFL.IDX PT, R7, R2, RZ, 0x1f ;  /* 0x00001fff02077589 */ /* 0x000e2800000e0000 */
[----:B------:R-:W1:Y:S01]  /*0070*/  SHFL.IDX PT, R3, R3, RZ, 0x1f ;  /* 0x00001fff03037589 */ /* 0x000e6200000e0000 */
[----:B0-----:R-:W-:-:S13]  /*0080*/  ISETP.NE.OR P0, PT, R7, RZ, !P0 ;  /* 0x000000ff0700720c */ /* 0x001fda0004705670 */
[----:B-1----:R-:W-:Y:S05]  /*0090*/  @P0 BRA `(.L_x_1) ;  /* 0x0000000000200947 */ /* 0x002fea0003800000 */
[----:B------:R-:W-:Y:S02]  /*00a0*/  ULDC.64 UR4, c[0x0][0x198] ;  /* 0x0000660000047ab9 */ /* 0x000fe40000000a00 */
[----:B------:R-:W-:Y:S02]  /*00b0*/  UIADD3 UR6, UP0, UR4, 0xf0, URZ ;  /* 0x000000f004067890 */ /* 0x000fe4000ff1e03f */
[----:B------:R-:W-:Y:S02]  /*00c0*/  UIADD3 UR4, UP1, UR4, 0x1f0, URZ ;  /* 0x000001f004047890 */ /* 0x000fe4000ff3e03f */
[----:B------:R-:W-:Y:S02]  /*00d0*/  UIADD3.X UR7, URZ, UR5, URZ, UP0, !UPT ;  /* 0x000000053f077290 */ /* 0x000fe400087fe43f */
[----:B------:R-:W-:-:S07]  /*00e0*/  UIADD3.X UR5, URZ, UR5, URZ, UP1, !UPT ;  /* 0x000000053f057290 */ /* 0x000fce0008ffe43f */
[----:B------:R0:W-:Y:S02]  /*00f0*/  UTMACCTL.PF [UR6] ;  /* 0x00000000060079b9 */ /* 0x0001e40008040000 */
[----:B------:R0:W-:Y:S02]  /*0100*/  UTMACCTL.PF [UR4] ;  /* 0x00000000040079b9 */ /* 0x0001e40008040000 */
[----:B0-----:R-:W-:Y:S01]  /*0110*/  NOP ;  /* 0x0000000000007918 */ /* 0x001fe20000000000 */
.L_x_1:
[----:B------:R-:W-:Y:S05]  /*0120*/  BSYNC B0 ;  /* 0x0000000000007941 */ /* 0x000fea0003800000 */
.L_x_0:
[----:B------:R-:W0:Y:S02]  /*0130*/  SHFL.IDX PT, R4, R2, RZ, 0x1f ;  /* 0x00001fff02047589 */ /* 0x000e2400000e0000 */
[----:B0-----:R-:W-:-:S13]  /*0140*/  ISETP.NE.AND P0, PT, R4, RZ, PT ;  /* 0x000000ff0400720c */ /* 0x001fda0003f05270 */
[----:B------:R-:W-:Y:S05]  /*0150*/  @P0 BRA `(.L_x_2) ;  /* 0x0000000000700947 */ /* 0x000fea0003800000 */
[----:B------:R-:W0:Y:S01]  /*0160*/  S2UR UR8, SR_CgaCtaId ;  /* 0x00000000000879c3 */ /* 0x000e220000008800 */
[----:B------:R-:W-:Y:S01]  /*0170*/  UMOV UR4, 0x400 ;  /* 0x0000040000047882 */ /* 0x000fe20000000000 */
[----:B------:R-:W-:Y:S01]  /*0180*/  UMOV UR5, 0x1 ;  /* 0x0000000100057882 */ /* 0x000fe20000000000 */
[----:B------:R-:W-:Y:S01]  /*0190*/  UMOV UR6, 0x4 ;  /* 0x0000000400067882 */ /* 0x000fe20000000000 */
[----:B------:R-:W-:Y:S01]  /*01a0*/  ELECT P0, URZ, PT ;  /* 0x00000000003f782f */ /* 0x000fe20003800000 */
[----:B------:R-:W-:-:S04]  /*01b0*/  UIADD3 UR6, -UR6, 0x100000, URZ ;  /* 0x0010000006067890 */ /* 0x000fc8000fffe13f */
[----:B------:R-:W-:Y:S02]  /*01c0*/  USHF.L.U32 UR7, UR6, 0xb, URZ ;  /* 0x0000000b06077899 */ /* 0x000fe4000800063f */
[----:B------:R-:W-:Y:S02]  /*01d0*/  USHF.L.U32 UR6, UR6, 0x1, URZ ;  /* 0x0000000106067899 */ /* 0x000fe4000800063f */
[----:B0-----:R-:W-:Y:S02]  /*01e0*/  ULEA UR8, UR8, UR4, 0x18 ;  /* 0x0000000408087291 */ /* 0x001fe4000f8ec03f */
[----:B------:R-:W-:-:S04]  /*01f0*/  UIADD3 UR4, -UR5, 0x100000, URZ ;  /* 0x0010000005047890 */ /* 0x000fc8000fffe13f */
[----:B------:R-:W-:Y:S02]  /*0200*/  USHF.L.U32 UR5, UR4, 0xb, URZ ;  /* 0x0000000b04057899 */ /* 0x000fe4000800063f */
[----:B------:R-:W-:Y:S01]  /*0210*/  USHF.L.U32 UR4, UR4, 0x1, URZ ;  /* 0x0000000104047899 */ /* 0x000fe2000800063f */
[----:B------:R-:W0:Y:S11]  /*0220*/  FENCE.VIEW.ASYNC.S ;  /* 0x00000000000073c6 */ /* 0x000e360000000000 */
[----:B0-----:R0:W1:Y:S01]  /*0230*/  SYNCS.EXCH.64 URZ, [UR8], UR4 ;  /* 0x00000004083f75b2 */ /* 0x0010620008000100 */
[----:B------:R0:W2:Y:S01]  /*0240*/  SYNCS.EXCH.64 URZ, [UR8+0x38], UR6 ;  /* 0x00003806083f75b2 */ /* 0x0000a20008000100 */
[----:B------:R0:W3:Y:S01]  /*0250*/  SYNCS.EXCH.64 URZ, [UR8+0x8], UR4 ;  /* 0x00000804083f75b2 */ /* 0x0000e20008000100 */
[----:B------:R0:W4:Y:S01]  /*0260*/  SYNCS.EXCH.64 URZ, [UR8+0x40], UR6 ;  /* 0x00004006083f75b2 */ /* 0x0001220008000100 */
[----:B------:R0:W0:Y:S01]  /*0270*/  SYNCS.EXCH.64 URZ, [UR8+0x10], UR4 ;  /* 0x00001004083f75b2 */ /* 0x0000220008000100 */
        /* <DEDUP_REMOVED lines=9> */
[----:B------:R-:W-:Y:S01]  /*0310*/  NOP ;  /* 0x0000000000007918 */ /* 0x000fe20000000000 */
.L_x_2:
[----:B------:R-:W-:Y:S01]  /*0320*/  SHF.R.S32.HI R5, RZ, 0x1f, R0 ;  /* 0x0000001fff057819 */ /* 0x000fe20000011400 */
[----:B------:R-:W5:Y:S01]  /*0330*/  SHFL.IDX PT, R2, R2, RZ, 0x1f ;  /* 0x00001fff02027589 */ /* 0x000f6200000e0000 */
[----:B0-----:R-:W0:Y:S01]  /*0340*/  S2UR UR8, SR_CTAID.X ;  /* 0x00000000000879c3 */ /* 0x001e220000002500 */
[----:B------:R-:W-:Y:S02]  /*0350*/  ELECT P0, URZ, PT ;  /* 0x00000000003f782f */ /* 0x000fe40003800000 */
[----:B------:R-:W-:Y:S01]  /*0360*/  LEA.HI R5, R5, R0, RZ, 0x7 ;  /* 0x0000000005057211 */ /* 0x000fe200078f38ff */
[----:B------:R-:W1:Y:S01]  /*0370*/  S2R R8, SR_CTAID.Y ;  /* 0x0000000000087919 */ /* 0x000e620000002600 */
[----:B------:R-:W-:Y:S01]  /*0380*/  SHF.R.S32.HI R11, RZ, 0x1f, R4 ;  /* 0x0000001fff0b7819 */ /* 0x000fe20000011404 */
[----:B------:R-:W-:Y:S01]  /*0390*/  ULDC UR4, c[0x0][0x150] ;  /* 0x0000540000047ab9 */ /* 0x000fe20000000800 */
[----:B------:R-:W-:Y:S01]  /*03a0*/  LOP3.LUT R5, R5, 0xffffff80, RZ, 0xc0, !PT ;  /* 0xffffff8005057812 */ /* 0x000fe200078ec0ff */
[----:B------:R-:W-:Y:S01]  /*03b0*/  NOP ;  /* 0x0000000000007918 */ /* 0x000fe20000000000 */
[----:B------:R-:W-:Y:S01]  /*03c0*/  LEA.HI R11, R11, R4, RZ, 0x2 ;  /* 0x000000040b0b7211 */ /* 0x000fe200078f10ff */
[----:B------:R-:W2:Y:S01]  /*03d0*/  LDC R12, c[0x0][0x144] ;  /* 0x00005100ff0c7b82 */ /* 0x000ea20000000800 */
[----:B------:R-:W-:Y:S01]  /*03e0*/  NOP ;  /* 0x0000000000007918 */ /* 0x000fe20000000000 */
[----:B------:R-:W-:Y:S01]  /*03f0*/  IMAD.IADD R6, R0, 0x1, -R5 ;  /* 0x0000000100067824 */ /* 0x000fe200078e0a05 */
[----:B------:R-:W-:-:S02]  /*0400*/  LOP3.LUT R11, R11, 0x3ffffffc, RZ, 0xc0, !PT ;  /* 0x3ffffffc0b0b7812 */ /* 0x000fc400078ec0ff */
[----:B------:R-:W-:Y:S02]  /*0410*/  ISETP.NE.AND P3, PT, R3, RZ, PT ;  /* 0x000000ff0300720c */ /* 0x000fe40003f65270 */
[----:B------:R-:W-:Y:S01]  /*0420*/  SHF.R.S32.HI R5, RZ, 0x1f, R6 ;  /* 0x0000001fff057819 */ /* 0x000fe20000011406 */
[----:B------:R-:W-:Y:S01]  /*0430*/  IMAD.IADD R4, R4, 0x1, -R11 ;  /* 0x0000000104047824 */ /* 0x000fe200078e0a0b */
[----:B------:R-:W3:Y:S02]  /*0440*/  LDC R15, c[0x0][0x140] ;  /* 0x00005000ff0f7b82 */ /* 0x000ee40000000800 */
[----:B------:R-:W-:Y:S02]  /*0450*/  LEA.HI R5, R5, R6, RZ, 0x3 ;  /* 0x0000000605057211 */ /* 0x000fe400078f18ff */
[----:B-----5:R-:W-:Y:S02]  /*0460*/  ISETP.NE.OR P0, PT, R2, RZ, !P0 ;  /* 0x000000ff0200720c */ /* 0x020fe40004705670 */
[----:B------:R-:W-:-:S02]  /*0470*/  SHF.R.S32.HI R2, RZ, 0x3, R5 ;  /* 0x00000003ff027819 */ /* 0x000fc40000011405 */
[----:B------:R-:W5:Y:S01]  /*0480*/  LDC R13, c[0x0][0x148] ;  /* 0x00005200ff0d7b82 */ /* 0x000f620000000800 */
[----:B------:R-:W-:Y:S02]  /*0490*/  SHF.R.S32.HI R5, RZ, 0x1f, R5 ;  /* 0x0000001fff057819 */ /* 0x000fe40000011405 */
[----:B0-----:R-:W-:Y:S02]  /*04a0*/  I2FP.F32.U32 R10, UR8 ;  /* 0x00000008000a7c45 */ /* 0x001fe40008201000 */
[----:B------:R-:W-:-:S03]  /*04b0*/  LEA.HI R5, R5, R2, RZ, 0x2 ;  /* 0x0000000205057211 */ /* 0x000fc600078f10ff */
[----:B------:R-:W-:Y:S01]  /*04c0*/  FMUL R10, R10, UR4 ;  /* 0x000000040a0a7c20 */ /* 0x000fe20008400000 */
[----:B------:R-:W-:Y:S01]  /*04d0*/  LOP3.LUT R5, R5, 0xfffffffc, RZ, 0xc0, !PT ;  /* 0xfffffffc05057812 */ /* 0x000fe200078ec0ff */
[----:B------:R-:W-:Y:S01]  /*04e0*/  VOTEU.ALL UP0, P0 ;  /* 0x00000000003f7886 */ /* 0x000fe20000000000 */
[----:B-1----:R-:W-:Y:S01]  /*04f0*/  I2FP.F32.U32 R11, R8 ;  /* 0x00000008000b7245 */ /* 0x002fe20000201000 */
[----:B------:R-:W-:Y:S01]  /*0500*/  ULDC UR4, c[0x0][0x154] ;  /* 0x0000550000047ab9 */ /* 0x000fe20000000800 */
[----:B------:R-:W-:Y:S01]  /*0510*/  VOTEU.ALL UP1, P0 ;  /* 0x00000000003f7886 */ /* 0x000fe20000020000 */
[----:B------:R-:W0:Y:S01]  /*0520*/  F2I.U32.TRUNC.NTZ R10, R10 ;  /* 0x0000000a000a7305 */ /* 0x000e22000020f000 */
[----:B------:R-:W-:Y:S01]  /*0530*/  IMAD.IADD R5, R2, 0x1, -R5 ;  /* 0x0000000102057824 */ /* 0x000fe200078e0a05 */
[----:B------:R-:W1:Y:S01]  /*0540*/  @!UP0 S2UR UR7, SR_CgaCtaId ;  /* 0x00000000000789c3 */ /* 0x000e620000008800 */
[----:B------:R-:W-:Y:S01]  /*0550*/  FMUL R14, R11, UR4 ;  /* 0x000000040b0e7c20 */ /* 0x000fe20008400000 */
[----:B------:R-:W-:Y:S01]  /*0560*/  UMOV UR4, 0x20 ;  /* 0x0000002000047882 */ /* 0x000fe20000000000 */
[----:B------:R-:W-:Y:S01]  /*0570*/  IMAD R5, R4, 0x4, R5 ;  /* 0x0000000404057824 */ /* 0x000fe200078e0205 */
[----:B------:R-:W-:Y:S01]  /*0580*/  @!UP0 UMOV UR6, 0x400 ;  /* 0x0000040000068882 */ /* 0x000fe20000000000 */
[----:B------:R-:W-:-:S04]  /*0590*/  @!UP0 UIADD3 UR4, -UR4, 0x100000, URZ ;  /* 0x0010000004048890 */ /* 0x000fc8000fffe13f */
[----:B------:R-:W-:Y:S02]  /*05a0*/  @!UP0 USHF.L.U32 UR5, UR4, 0xb, URZ ;  /* 0x0000000b04058899 */ /* 0x000fe4000800063f */
[----:B------:R-:W-:Y:S01]  /*05b0*/  @!UP0 USHF.L.U32 UR4, UR4, 0x1, URZ ;  /* 0x0000000104048899 */ /* 0x000fe2000800063f */
[----:B---3--:R-:W-:Y:S01]  /*05c0*/  ISETP.EQ.U32.AND P2, PT, R15, 0x1, PT ;  /* 0x000000010f00780c */ /* 0x008fe20003f42070 */
[----:B------:R-:W3:Y:S01]  /*05d0*/  F2I.U32.TRUNC.NTZ R14, R14 ;  /* 0x0000000e000e7305 */ /* 0x000ee2000020f000 */
[----:B------:R-:W-:-:S04]  /*05e0*/  LEA.HI R2, R5, R5, RZ, 0x1 ;  /* 0x0000000505027211 */ /* 0x000fc800078f08ff */
[----:B------:R-:W-:Y:S01]  /*05f0*/  LOP3.LUT R4, R2, 0xfffffffe, RZ, 0xc0, !PT ;  /* 0xfffffffe02047812 */ /* 0x000fe200078ec0ff */
[----:B0-----:R-:W-:Y:S01]  /*0600*/  IMAD.MOV R17, RZ, RZ, -R10 ;  /* 0x000000ffff117224 */ /* 0x001fe200078e0a0a */
[----:B------:R-:W-:-:S03]  /*0610*/  SHF.R.S32.HI R2, RZ, 0x1f, R7 ;  /* 0x0000001fff027819 */ /* 0x000fc60000011407 */
[----:B--2---:R-:W-:Y:S01]  /*0620*/  IMAD R10, R12, R17, UR8 ;  /* 0x000000080c0a7e24 */ /* 0x004fe2000f8e0211 */
[----:B------:R-:W-:Y:S01]  /*0630*/  LEA.HI R2, R2, R7, RZ, 0x2 ;  /* 0x0000000702027211 */ /* 0x000fe200078f10ff */
[C---:B------:R-:W-:Y:S02]  /*0640*/  IMAD.IADD R11, R5.reuse, 0x1, -R4 ;  /* 0x00000001050b7824 */ /* 0x040fe400078e0a04 */
[----:B------:R-:W-:Y:S01]  /*0650*/  IMAD.SHL.U32 R4, R5, 0x4, RZ ;  /* 0x0000000405047824 */ /* 0x000fe200078e00ff */
[----:B------:R-:W-:Y:S01]  /*0660*/  LOP3.LUT R2, R2, 0xfffffffc, RZ, 0xc0, !PT ;  /* 0xfffffffc02027812 */ /* 0x000fe200078ec0ff */
[----:B---3--:R-:W-:Y:S01]  /*0670*/  IMAD.MOV R20, RZ, RZ, -R14 ;  /* 0x000000ffff147224 */ /* 0x008fe200078e0a0e */
[----:B------:R-:W-:Y:S01]  /*0680*/  ISETP.NE.AND P4, PT, R11, R10, PT ;  /* 0x0000000a0b00720c */ /* 0x000fe20003f85270 */
[----:B-1----:R-:W-:Y:S01]  /*0690*/  @!UP0 ULEA UR6, UR7, UR6, 0x18 ;  /* 0x0000000607068291 */ /* 0x002fe2000f8ec03f */
[----:B------:R-:W-:Y:S01]  /*06a0*/  LOP3.LUT R5, R5, 0xc, R4, 0x78, !PT ;  /* 0x0000000c05057812 */ /* 0x000fe200078e7804 */
[----:B------:R-:W-:Y:S01]  /*06b0*/  IMAD.IADD R7, R7, 0x1, -R2 ;  /* 0x0000000107077824 */ /* 0x000fe200078e0a02 */
[----:B------:R-:W-:Y:S01]  /*06c0*/  VOTEU.ALL UP0, P0 ;  /* 0x00000000003f7886 */ /* 0x000fe20000000000 */
[----:B-----5:R-:W-:Y:S01]  /*06d0*/  IMAD R11, R13, R20, R8 ;  /* 0x000000140d0b7224 */ /* 0x020fe200078e0208 */
[----:B------:R-:W-:Y:S01]  /*06e0*/  LOP3.LUT P0, RZ, R6, 0x7, RZ, 0xc0, !PT ;  /* 0x0000000706ff7812 */ /* 0x000fe2000780c0ff */
[----:B------:R-:W-:Y:S01]  /*06f0*/  VIADD R12, R3, 0xffffffff ;  /* 0xffffffff030c7836 */ /* 0x000fe20000000000 */
[----:B------:R-:W-:Y:S01]  /*0700*/  ISETP.NE.AND P1, PT, R7, 0x3, PT ;  /* 0x000000030700780c */ /* 0x000fe20003f25270 */
[----:B------:R-:W-:Y:S01]  /*0710*/  IMAD.MOV.U32 R6, RZ, RZ, 0x1 ;  /* 0x00000001ff067424 */ /* 0x000fe200078e00ff */
[----:B------:R-:W-:-:S02]  /*0720*/  ISETP.LT.U32.AND P0, PT, R5, 0x2, !P0 ;  /* 0x000000020500780c */ /* 0x000fc40004701070 */
[----:B------:R-:W-:Y:S01]  /*0730*/  ISETP.EQ.OR P1, PT, R7, RZ, !P1 ;  /* 0x000000ff0700720c */ /* 0x000fe20004f22670 */
[----:B------:R-:W0:Y:S02]  /*0740*/  FENCE.VIEW.ASYNC.S ;  /* 0x00000000000073c6 */ /* 0x000e240000000000 */
[----:B0-----:R0:W1:Y:S01]  /*0750*/  @!UP0 SYNCS.EXCH.64 URZ, [UR6+0x80], UR4 ;  /* 0x00008004063f85b2 */ /* 0x0010620008000100 */
[----:B------:R-:W-:Y:S02]  /*0760*/  @P4 LEA.HI R2, R5, R5, RZ, 0x1 ;  /* 0x0000000505024211 */ /* 0x000fe400078f08ff */
[----:B------:R-:W-:Y:S02]  /*0770*/  ISETP.EQ.AND P1, PT, R3, RZ, P1 ;  /* 0x000000ff0300720c */ /* 0x000fe40000f22270 */
[----:B------:R-:W-:Y:S02]  /*0780*/  @P4 SHF.R.S32.HI R2, RZ, 0x1, R2 ;  /* 0x00000001ff024819 */ /* 0x000fe40000011402 */
[----:B------:R-:W-:-:S02]  /*0790*/  ISETP.GE.U32.AND P6, PT, R12, 0x2, PT ;  /* 0x000000020c00780c */ /* 0x000fc40003fc6070 */
[----:B------:R-:W-:Y:S02]  /*07a0*/  @P4 ISETP.NE.AND P5, PT, R2, R11, PT ;  /* 0x0000000b0200420c */ /* 0x000fe40003fa5270 */
[----:B------:R-:W-:Y:S02]  /*07b0*/  SEL R3, RZ, 0x1, !P0 ;  /* 0x00000001ff037807 */ /* 0x000fe40004000000 */
[----:B------:R-:W-:Y:S02]  /*07c0*/  @P4 SEL R6, RZ, 0x1, P5 ;  /* 0x00000001ff064807 */ /* 0x000fe40002800000 */
[----:B------:R-:W-:Y:S01]  /*07d0*/  SEL R4, RZ, 0x1, !P1 ;  /* 0x00000001ff047807 */ /* 0x000fe20004800000 */
[----:B------:R0:W2:Y:S01]  /*07e0*/  @!UP1 SYNCS.EXCH.64 URZ, [UR6+0x88], UR4 ;  /* 0x00008804063f95b2 */ /* 0x0000a20008000100 */
[----:B------:R-:W-:Y:S01]  /*07f0*/  LOP3.LUT R6, R6, R3, RZ, 0xc0, !PT ;  /* 0x0000000306067212 */ /* 0x000fe200078ec0ff */
[----:B------:R-:W-:Y:S01]  /*0800*/  NOP ;  /* 0x0000000000007918 */ /* 0x000fe20000000000 */
[----:B------:R-:W-:Y:S01]  /*0810*/  SEL R4, R4, 0x2, P6 ;  /* 0x0000000204047807 */ /* 0x000fe20003000000 */
[----:B------:R-:W-:Y:S06]  /*0820*/  @!P2 BRA `(.L_x_3) ;  /* 0x000000000008a947 */ /* 0x000fec0003800000 */
[----:B-12-4-:R-:W-:Y:S01]  /*0830*/  UCGABAR_ARV ;  /* 0x00000000000079c7 */ /* 0x016fe20008000000 */
[----:B------:R-:W-:Y:S05]  /*0840*/  BRA `(.L_x_4) ;  /* 0x0000000000047947 */ /* 0x000fea0003800000 */
.L_x_3:
[----:B-12-4-:R-:W-:Y:S01]  /*0850*/  NOP ;  /* 0x0000000000007918 */ /* 0x016fe20000000000 */
.L_x_4:
[----:B------:R-:W1:Y:S01]  /*0860*/  LDC R2, c[0x0][0x65c] ;  /* 0x00019700ff027b82 */ /* 0x000e620000000800 */
[----:B------:R-:W-:Y:S01]  /*0870*/  IMAD.MOV.U32 R3, RZ, RZ, RZ ;  /* 0x000000ffff037224 */ /* 0x000fe200078e00ff */
[----:B-1----:R-:W-:Y:S01]  /*0880*/  ISETP.NE.AND P4, PT, R2, 0x1, PT ;  /* 0x000000010200780c */ /* 0x002fe20003f85270 */
[----:B------:R-:W-:-:S12]  /*0890*/  IMAD.U32 R2, RZ, RZ, UR8 ;  /* 0x00000008ff027e24 */ /* 0x000fd8000f8e00ff */
[----:B------:R-:W1:Y:S01]  /*08a0*/  @P4 LDC R17, c[0x0][0x10] ;  /* 0x00000400ff114b82 */ /* 0x000e620000000800 */
[----:B------:R-:W-:Y:S02]  /*08b0*/  @P4 IMAD.MOV.U32 R9, RZ, RZ, RZ ;  /* 0x000000ffff094224 */ /* 0x000fe400078e00ff */
[----:B------:R-:W-:-:S05]  /*08c0*/  @P4 IMAD.MOV.U32 R11, RZ, RZ, RZ ;  /* 0x000000ffff0b4224 */ /* 0x000fca00078e00ff */
[----:B------:R-:W2:Y:S01]  /*08d0*/  @!P4 LDC R15, c[0x0][0xc] ;  /* 0x00000300ff0fcb82 */ /* 0x000ea20000000800 */
[----:B-1----:R-:W-:-:S04]  /*08e0*/  @P4 IMAD.WIDE.U32 R16, R17, UR8, R8 ;  /* 0x0000000811104c25 */ /* 0x002fc8000f8e0008 */
[----:B--2---:R-:W-:-:S04]  /*08f0*/  @!P4 IMAD.WIDE.U32 R14, R8, R15, R2 ;  /* 0x0000000f080ec225 */ /* 0x004fc800078e0002 */
[----:B------:R-:W-:Y:S02]  /*0900*/  @P4 IMAD.MOV.U32 R2, RZ, RZ, R16 ;  /* 0x000000ffff024224 */ /* 0x000fe400078e0010 */
[----:B------:R-:W-:Y:S02]  /*0910*/  @P4 IMAD.IADD R3, R17, 0x1, R11 ;  /* 0x0000000111034824 */ /* 0x000fe400078e020b */
[----:B------:R-:W-:Y:S02]  /*0920*/  @!P4 IMAD.MOV.U32 R2, RZ, RZ, R14 ;  /* 0x000000ffff02c224 */ /* 0x000fe400078e000e */
[----:B------:R-:W-:Y:S01]  /*0930*/  @!P4 IMAD.MOV.U32 R3, RZ, RZ, R15 ;  /* 0x000000ffff03c224 */ /* 0x000fe200078e000f */
[----:B------:R-:W-:Y:S06]  /*0940*/  @!P2 BRA `(.L_x_5) ;  /* 0x00000000000ca947 */ /* 0x000fec0003800000 */
[----:B------:R-:W-:Y:S01]  /*0950*/  UCGABAR_WAIT ;  /* 0x0000000000007dc7 */ /* 0x000fe20008000000 */
[----:B------:R-:W-:Y:S01]  /*0960*/  CCTL.IVALL ;  /* 0x00000000ff00798f */ /* 0x000fe20002000000 */
[----:B------:R-:W-:Y:S05]  /*0970*/  BRA `(.L_x_6) ;  /* 0x0000000000047947 */ /* 0x000fea0003800000 */
.L_x_5:
[----:B------:R-:W-:Y:S06]  /*0980*/  BAR.SYNC.DEFER_BLOCKING 0x0 ;  /* 0x0000000000007b1d */ /* 0x000fec0000010000 */
.L_x_6:
[----:B------:R-:W-:Y:S05]  /*0990*/  @!P3 BRA `(.L_x_7) ;  /* 0x0000006c002cb947 */ /* 0x000fea0003800000 */
[----:B------:R-:W-:-:S13]  /*09a0*/  ISETP.GT.U32.AND P0, PT, R12, 0x1, PT ;  /* 0x000000010c00780c */ /* 0x000fda0003f04070 */
[----:B0-----:R-:W-:Y:S05]  /*09b0*/  @P0 EXIT ;  /* 0x000000000000094d */ /* 0x001fea0003800000 */
[----:B------:R-:W-:Y:S01]  /*09c0*/  ULDC.64 UR4, c[0x0][0x650] ;  /* 0x0001940000047ab9 */ /* 0x000fe20000000a00 */
[----:B------:R-:W-:Y:S01]  /*09d0*/  PRMT R16, RZ, 0x7610, R16 ;  /* 0x00007610ff107816 */ /* 0x000fe20000000010 */
[----:B------:R-:W-:Y:S01]  /*09e0*/  IMAD.MOV.U32 R11, RZ, RZ, -0x1 ;  /* 0xffffffffff0b7424 */ /* 0x000fe200078e00ff */
[----:B------:R-:W-:Y:S01]  /*09f0*/  ISETP.GE.U32.AND P0, PT, R2, UR4, PT ;  /* 0x0000000402007c0c */ /* 0x000fe2000bf06070 */
[----:B------:R-:W-:Y:S02]  /*0a00*/  IMAD.MOV.U32 R12, RZ, RZ, -0x1 ;  /* 0xffffffffff0c7424 */ /* 0x000fe400078e00ff */
[----:B------:R-:W-:Y:S01]  /*0a10*/  IMAD.MOV.U32 R7, RZ, RZ, -0x1 ;  /* 0xffffffffff077424 */ /* 0x000fe200078e00ff */
[----:B------:R-:W-:-:S13]  /*0a20*/  ISETP.GE.U32.AND.EX P0, PT, R3, UR5, PT, P0 ;  /* 0x0000000503007c0c */ /* 0x000fda000bf06100 */
[----:B------:R-:W-:Y:S05]  /*0a30*/  @P0 BRA `(.L_x_8) ;  /* 0x0000000400280947 */ /* 0x000fea0003800000 */
[----:B------:R-:W0:Y:S01]  /*0a40*/  LDC.64 R22, c[0x0][0x628] ;  /* 0x00018a00ff167b82 */ /* 0x000e220000000a00 */
[----:B------:R-:W-:Y:S02]  /*0a50*/  IMAD.MOV.U32 R14, RZ, RZ, R2 ;  /* 0x000000ffff0e7224 */ /* 0x000fe400078e0002 */
[----:B------:R-:W-:-:S05]  /*0a60*/  IMAD.MOV.U32 R15, RZ, RZ, R3 ;  /* 0x000000ffff0f7224 */ /* 0x000fca00078e0003 */
[----:B------:R-:W1:Y:S08]  /*0a70*/  LDC R12, c[0x0][0x630] ;  /* 0x00018c00ff0c7b82 */ /* 0x000e700000000800 */
[----:B------:R-:W2:Y:S01]  /*0a80*/  LDC.64 R24, c[0x0][0x620] ;  /* 0x00018800ff187b82 */ /* 0x000ea20000000a00 */
[----:B0-----:R-:W-:-:S04]  /*0a90*/  ISETP.NE.U32.AND P0, PT, R22, RZ, PT ;  /* 0x000000ff1600720c */ /* 0x001fc80003f05070 */
[----:B------:R-:W-:-:S13]  /*0aa0*/  ISETP.NE.AND.EX P0, PT, R23, RZ, PT, P0 ;  /* 0x000000ff1700720c */ /* 0x000fda0003f05300 */
[----:B-12---:R-:W-:Y:S05]  /*0ab0*/  @!P0 BRA `(.L_x_9) ;  /* 0x0000000000288947 */ /* 0x006fea0003800000 */
[----:B------:R-:W0:Y:S02]  /*0ac0*/  LDC R7, c[0x0][0x634] ;  /* 0x00018d00ff077b82 */ /* 0x000e240000000800 */
[----:B0-----:R-:W-:-:S05]  /*0ad0*/  IADD3 R7, P0, R2, R7, RZ ;  /* 0x0000000702077210 */ /* 0x001fca0007f1e0ff */
[----:B------:R-:W-:-:S04]  /*0ae0*/  IMAD.X R11, RZ, RZ, R3, P0 ;  /* 0x000000ffff0b7224 */ /* 0x000fc800000e0603 */
[----:B------:R-:W-:-:S04]  /*0af0*/  IMAD.WIDE.U32 R14, R11, R22, RZ ;  /* 0x000000160b0e7225 */ /* 0x000fc800078e00ff */
[----:B------:R-:W-:-:S04]  /*0b00*/  IMAD.WIDE.U32 R16, P0, R7, R23, R14 ;  /* 0x0000001707107225 */ /* 0x000fc8000780000e */
[----:B------:R-:W-:-:S04]  /*0b10*/  IMAD.WIDE.U32 R14, R7, R22, RZ ;  /* 0x00000016070e7225 */ /* 0x000fc800078e00ff */
[----:B------:R-:W-:Y:S01]  /*0b20*/  IMAD.X R19, RZ, RZ, RZ, P0 ;  /* 0x000000ffff137224 */ /* 0x000fe200000e06ff */
[----:B------:R-:W-:Y:S01]  /*0b30*/  IADD3 RZ, P0, R15, R16, RZ ;  /* 0x000000100fff7210 */ /* 0x000fe20007f1e0ff */
[----:B------:R-:W-:-:S04]  /*0b40*/  IMAD.MOV.U32 R18, RZ, RZ, R17 ;  /* 0x000000ffff127224 */ /* 0x000fc800078e0011 */
[----:B------:R-:W-:-:S08]  /*0b50*/  IMAD.WIDE.U32.X R14, R11, R23, R18, P0 ;  /* 0x000000170b0e7225 */ /* 0x000fd000000e0412 */
.L_x_9:
[----:B------:R-:W0:Y:S01]  /*0b60*/  LDC.64 R28, c[0x0][0x640] ;  /* 0x00019000ff1c7b82 */ /* 0x000e220000000a00 */
[--C-:B------:R-:W-:Y:S01]  /*0b70*/  SHF.R.U64 R27, R14, R12, R15.reuse ;  /* 0x0000000c0e1b7219 */ /* 0x100fe2000000120f */
[----:B------:R-:W-:Y:S01]  /*0b80*/  IMAD R31, R13, R20, R8 ;  /* 0x000000140d1f7224 */ /* 0x000fe200078e0208 */
[----:B------:R-:W-:Y:S01]  /*0b90*/  SHF.R.U32.HI R7, RZ, R12, R15 ;  /* 0x0000000cff077219 */ /* 0x000fe2000001160f */
[----:B------:R-:W-:Y:S01]  /*0ba0*/  IMAD.MOV.U32 R23, RZ, RZ, 0x1 ;  /* 0x00000001ff177424 */ /* 0x000fe200078e00ff */
[----:B------:R-:W-:-:S03]  /*0bb0*/  IADD3 R9, P0, RZ, -R27, RZ ;  /* 0x8000001bff097210 */ /* 0x000fc60007f1e0ff */
[----:B------:R-:W1:Y:S02]  /*0bc0*/  LDC R18, c[0x0][0x618] ;  /* 0x00018600ff127b82 */ /* 0x000e640000000800 */
[----:B------:R-:W-:Y:S02]  /*0bd0*/  IMAD.X R7, RZ, RZ, ~R7, P0 ;  /* 0x000000ffff077224 */ /* 0x000fe400000e0e07 */
[----:B------:R-:W-:-:S04]  /*0be0*/  IMAD.WIDE.U32 R14, R9, R24, R2 ;  /* 0x00000018090e7225 */ /* 0x000fc800078e0002 */
[----:B------:R-:W2:Y:S01]  /*0bf0*/  LDC R22, c[0x0][0x608] ;  /* 0x00018200ff167b82 */ /* 0x000ea20000000800 */
[----:B------:R-:W-:Y:S02]  /*0c00*/  IMAD R12, R7, R24, RZ ;  /* 0x00000018070c7224 */ /* 0x000fe400078e02ff */
[----:B------:R-:W-:Y:S02]  /*0c10*/  IMAD.MOV.U32 R7, RZ, RZ, -0x1 ;  /* 0xffffffffff077424 */ /* 0x000fe400078e00ff */
[----:B------:R-:W-:-:S03]  /*0c20*/  IMAD R9, R9, R25, R12 ;  /* 0x0000001909097224 */ /* 0x000fc600078e020c */
[----:B------:R-:W3:Y:S01]  /*0c30*/  LDC R26, c[0x0][0x658] ;  /* 0x00019600ff1a7b82 */ /* 0x000ee20000000800 */
[----:B------:R-:W-:Y:S01]  /*0c40*/  IMAD.IADD R9, R15, 0x1, R9 ;  /* 0x000000010f097824 */ /* 0x000fe200078e0209 */
[----:B0-----:R-:W-:-:S04]  /*0c50*/  ISETP.NE.U32.AND P0, PT, R28, RZ, PT ;  /* 0x000000ff1c00720c */ /* 0x001fc80003f05070 */
[----:B------:R-:W-:Y:S02]  /*0c60*/  ISETP.NE.AND.EX P0, PT, R29, RZ, PT, P0 ;  /* 0x000000ff1d00720c */ /* 0x000fe40003f05300 */
[----:B------:R-:W0:Y:S01]  /*0c70*/  LDC R24, c[0x0][0x600] ;  /* 0x00018000ff187b82 */ /* 0x000e220000000800 */
[-CC-:B-1----:R-:W-:Y:S02]  /*0c80*/  SHF.R.U64 R16, R14, R18.reuse, R9.reuse ;  /* 0x000000120e107219 */ /* 0x182fe40000001209 */
[----:B------:R-:W-:-:S05]  /*0c90*/  SHF.R.U32.HI R9, RZ, R18, R9 ;  /* 0x00000012ff097219 */ /* 0x000fca0000011609 */
[----:B------:R-:W1:Y:S01]  /*0ca0*/  LDC R19, c[0x0][0x648] ;  /* 0x00019200ff137b82 */ /* 0x000e620000000800 */
[-CC-:B--2---:R-:W-:Y:S02]  /*0cb0*/  SHF.R.U64 R18, R16, R22.reuse, R9.reuse ;  /* 0x0000001610127219 */ /* 0x184fe40000001209 */
[----:B------:R-:W-:-:S05]  /*0cc0*/  SHF.R.U32.HI R9, RZ, R22, R9 ;  /* 0x00000016ff097219 */ /* 0x000fca0000011609 */
[----:B------:R-:W2:Y:S01]  /*0cd0*/  LDC R21, c[0x0][0x638] ;  /* 0x00018e00ff157b82 */ /* 0x000ea20000000800 */
[-CC-:B---3--:R-:W-:Y:S02]  /*0ce0*/  SHF.R.U64 R20, R18, R26.reuse, R9.reuse ;  /* 0x0000001a12147219 */ /* 0x188fe40000001209 */
[-C--:B------:R-:W-:Y:S02]  /*0cf0*/  SHF.L.U32 R7, R7, R26.reuse, RZ ;  /* 0x0000001a07077219 */ /* 0x080fe400000006ff */
[----:B------:R-:W-:Y:S01]  /*0d00*/  SHF.R.U32.HI R9, RZ, R26, R9 ;  /* 0x0000001aff097219 */ /* 0x000fe20000011609 */
[----:B------:R-:W-:Y:S01]  /*0d10*/  IMAD.MOV.U32 R8, RZ, RZ, R20 ;  /* 0x000000ffff087224 */ /* 0x000fe200078e0014 */
[----:B------:R-:W-:Y:S01]  /*0d20*/  LOP3.LUT R11, RZ, R7, RZ, 0x33, !PT ;  /* 0x00000007ff0b7212 */ /* 0x000fe200078e33ff */
[----:B------:R-:W3:Y:S01]  /*0d30*/  LDC R25, c[0x0][0x610] ;  /* 0x00018400ff197b82 */ /* 0x000ee20000000800 */
[----:B------:R-:W-:Y:S05]  /*0d40*/  @!P0 BRA `(.L_x_10) ;  /* 0x0000000000288947 */ /* 0x000fea0003800000 */
[----:B------:R-:W4:Y:S02]  /*0d50*/  LDC R7, c[0x0][0x64c] ;  /* 0x00019300ff077b82 */ /* 0x000f240000000800 */
[----:B----4-:R-:W-:-:S05]  /*0d60*/  IADD3 R7, P0, R20, R7, RZ ;  /* 0x0000000714077210 */ /* 0x010fca0007f1e0ff */
        /* <DEDUP_REMOVED lines=8> */
.L_x_10:
[----:B-1----:R-:W-:Y:S02]  /*0df0*/  SHF.R.U64 R9, R8, R19, R9 ;  /* 0x0000001308097219 */ /* 0x002fe40000001209 */
[----:B------:R-:W-:Y:S01]  /*0e00*/  LOP3.LUT R8, R18, R11, RZ, 0xc0, !PT ;  /* 0x0000000b12087212 */ /* 0x000fe200078ec0ff */
[----:B0-----:R-:W-:Y:S01]  /*0e10*/  VIADD R11, R24, 0xffffffff ;  /* 0xffffffff180b7836 */ /* 0x001fe20000000000 */
[----:B------:R-:W-:Y:S01]  /*0e20*/  SHF.L.U32 R7, R23, R26, RZ ;  /* 0x0000001a17077219 */ /* 0x000fe200000006ff */
[----:B------:R-:W-:Y:S01]  /*0e30*/  IMAD.MOV R12, RZ, RZ, -R9 ;  /* 0x000000ffff0c7224 */ /* 0x000fe200078e0a09 */
[----:B------:R-:W-:Y:S02]  /*0e40*/  SEL R10, R10, R31, !P4 ;  /* 0x0000001f0a0a7207 */ /* 0x000fe40006000000 */
[----:B------:R-:W-:Y:S01]  /*0e50*/  LOP3.LUT R11, R16, R11, RZ, 0xc0, !PT ;  /* 0x0000000b100b7212 */ /* 0x000fe200078ec0ff */
[----:B------:R-:W-:Y:S02]  /*0e60*/  IMAD R9, R7, R9, R8 ;  /* 0x0000000907097224 */ /* 0x000fe400078e0208 */
[----:B--2---:R-:W-:-:S02]  /*0e70*/  IMAD R7, R12, R21, R20 ;  /* 0x000000150c077224 */ /* 0x004fc400078e0214 */
[----:B---3--:R-:W-:Y:S02]  /*0e80*/  IMAD R10, R9, R25, R10 ;  /* 0x00000019090a7224 */ /* 0x008fe400078e020a */
[----:B------:R-:W-:Y:S02]  /*0e90*/  IMAD R7, R7, R24, R11 ;  /* 0x0000001807077224 */ /* 0x000fe400078e020b */
[----:B------:R-:W-:-:S03]  /*0ea0*/  IMAD.MOV.U32 R16, RZ, RZ, 0x1 ;  /* 0x00000001ff107424 */ /* 0x000fc600078e00ff */
[----:B------:R-:W-:Y:S02]  /*0eb0*/  SEL R12, R7, R10, !P4 ;  /* 0x0000000a070c7207 */ /* 0x000fe40006000000 */
[----:B------:R-:W-:Y:S01]  /*0ec0*/  SEL R11, R10, R7, !P4 ;  /* 0x000000070a0b7207 */ /* 0x000fe20006000000 */
[----:B------:R-:W-:-:S07]  /*0ed0*/  IMAD.MOV.U32 R7, RZ, RZ, R27 ;  /* 0x000000ffff077224 */ /* 0x000fce00078e001b */
.L_x_8:
[----:B------:R-:W-:-:S08]  /*0ee0*/  NOP ;  /* 0x0000000000007918 */ /* 0x000fd00000000000 */
[----:B------:R-:W0:Y:S02]  /*0ef0*/  USETMAXREG.TRY_ALLOC.CTAPOOL UP0, 0xe8 ;  /* 0x000000e8000079c8 */ /* 0x000e240008000600 */
[----:B0-----:R-:W-:-:S13]  /*0f00*/  PLOP3.LUT P0, PT, PT, PT, UP0, 0x80, 0x0 ;  /* 0x000000000000781c */ /* 0x001fda0003f0f008 */
[----:B------:R-:W-:Y:S05]  /*0f10*/  @!P0 BRA `(.L_x_8) ;  /* 0xfffffffc00f08947 */ /* 0x000fea000383ffff */
[----:B------:R-:W-:Y:S01]  /*0f20*/  ULDC.64 UR4, c[0x0][0x598] ;  /* 0x0001660000047ab9 */ /* 0x000fe20000000a00 */
[----:B------:R-:W-:Y:S01]  /*0f30*/  ULDC.64 UR22, c[0x0][0x208] ;  /* 0x0000820000167ab9 */ /* 0x000fe20000000a00 */
[----:B------:R-:W-:-:S04]  /*0f40*/  ISETP.NE.U32.AND P0, PT, RZ, UR4, PT ;  /* 0x00000004ff007c0c */ /* 0x000fc8000bf05070 */
[----:B------:R-:W-:-:S13]  /*0f50*/  ISETP.NE.AND.EX P0, PT, RZ, UR5, PT, P0 ;  /* 0x00000005ff007c0c */ /* 0x000fda000bf05300 */
[----:B------:R-:W-:Y:S05]  /*0f60*/  @!P0 BRA `(.L_x_11) ;  /* 0x00000000001c8947 */ /* 0x000fea0003800000 */
[----:B------:R-:W0:Y:S02]  /*0f70*/  LDC.64 R8, c[0x0][0x598] ;  /* 0x00016600ff087b82 */ /* 0x000e240000000a00 */
[----:B0-----:R-:W2:Y:S02]  /*0f80*/  LDG.E.64 R8, desc[UR22][R8.64] ;  /* 0x0000001608087981 */ /* 0x001ea4000c1e1b00 */
[----:B--2---:R-:W-:-:S04]  /*0f90*/  ISETP.NE.U32.AND P0, PT, R8, RZ, PT ;  /* 0x000000ff0800720c */ /* 0x004fc80003f05070 */
[----:B------:R-:W-:-:S13]  /*0fa0*/  ISETP.NE.AND.EX P0, PT, R9, RZ, PT, P0 ;  /* 0x000000ff0900720c */ /* 0x000fda0003f05300 */
[----:B------:R-:W-:Y:S05]  /*0fb0*/  @!P0 BRA `(.L_x_11) ;  /* 0x0000000000088947 */ /* 0x000fea0003800000 */
[----:B------:R0:W5:Y:S01]  /*0fc0*/  LD.E R8, desc[UR22][R8.64] ;  /* 0x0000001608087980 */ /* 0x000162000c101900 */
[----:B------:R-:W-:Y:S05]  /*0fd0*/  BRA `(.L_x_12) ;  /* 0x0000000000207947 */ /* 0x000fea0003800000 */
.L_x_11:
[----:B------:R-:W-:Y:S02]  /*0fe0*/  ULDC.64 UR4, c[0x0][0x588] ;  /* 0x0001620000047ab9 */ /* 0x000fe40000000a00 */
[----:B------:R-:W-:-:S04]  /*0ff0*/  ISETP.NE.U32.AND P0, PT, RZ, UR4, PT ;  /* 0x00000004ff007c0c */ /* 0x000fc8000bf05070 */
[----:B------:R-:W-:-:S13]  /*1000*/  ISETP.NE.AND.EX P0, PT, RZ, UR5, PT, P0 ;  /* 0x00000005ff007c0c */ /* 0x000fda000bf05300 */
[----:B------:R-:W-:Y:S05]  /*1010*/  @!P0 BRA `(.L_x_13) ;  /* 0x00000000000c8947 */ /* 0x000fea0003800000 */
[----:B------:R-:W0:Y:S02]  /*1020*/  LDC.64 R8, c[0x0][0x588] ;  /* 0x00016200ff087b82 */ /* 0x000e240000000a00 */
[----:B0-----:R1:W5:Y:S01]  /*1030*/  LDG.E R8, desc[UR22][R8.64] ;  /* 0x0000001608087981 */ /* 0x001362000c1e1900 */
[----:B------:R-:W-:Y:S05]  /*1040*/  BRA `(.L_x_12) ;  /* 0x0000000000047947 */ /* 0x000fea0003800000 */
.L_x_13:
[----:B------:R-:W2:Y:S02]  /*1050*/  LDC R8, c[0x0][0x580] ;  /* 0x00016000ff087b82 */ /* 0x000ea40000000800 */
.L_x_12:
[----:B------:R-:W-:Y:S02]  /*1060*/  ULDC.64 UR4, c[0x0][0x5a0] ;  /* 0x0001680000047ab9 */ /* 0x000fe40000000a00 */
[----:B------:R-:W-:-:S04]  /*1070*/  ISETP.NE.U32.AND P0, PT, RZ, UR4, PT ;  /* 0x00000004ff007c0c */ /* 0x000fc8000bf05070 */
[----:B------:R-:W-:-:S13]  /*1080*/  ISETP.NE.AND.EX P0, PT, RZ, UR5, PT, P0 ;  /* 0x00000005ff007c0c */ /* 0x000fda000bf05300 */
[----:B------:R-:W-:Y:S05]  /*1090*/  @!P0 BRA `(.L_x_14) ;  /* 0x00000000001c8947 */ /* 0x000fea0003800000 */
[----:B------:R-:W3:Y:S02]  /*10a0*/  LDC.64 R14, c[0x0][0x5a0] ;  /* 0x00016800ff0e7b82 */ /* 0x000ee40000000a00 */
[----:B---3--:R-:W3:Y:S02]  /*10b0*/  LDG.E.64 R14, desc[UR22][R14.64] ;  /* 0x000000160e0e7981 */ /* 0x008ee4000c1e1b00 */
[----:B---3--:R-:W-:-:S04]  /*10c0*/  ISETP.NE.U32.AND P0, PT, R14, RZ, PT ;  /* 0x000000ff0e00720c */ /* 0x008fc80003f05070 */
[----:B------:R-:W-:-:S13]  /*10d0*/  ISETP.NE.AND.EX P0, PT, R15, RZ, PT, P0 ;  /* 0x000000ff0f00720c */ /* 0x000fda0003f05300 */
[----:B------:R-:W-:Y:S05]  /*10e0*/  @!P0 BRA `(.L_x_14) ;  /* 0x0000000000088947 */ /* 0x000fea0003800000 */
[----:B01----:R0:W5:Y:S01]  /*10f0*/  LD.E R9, desc[UR22][R14.64] ;  /* 0x000000160e097980 */ /* 0x003162000c101900 */
[----:B------:R-:W-:Y:S05]  /*1100*/  BRA `(.L_x_15) ;  /* 0x0000000000207947 */ /* 0x000fea0003800000 */
.L_x_14:
[----:B------:R-:W-:Y:S02]  /*1110*/  ULDC.64 UR4, c[0x0][0x590] ;  /* 0x0001640000047ab9 */ /* 0x000fe40000000a00 */
[----:B------:R-:W-:-:S04]  /*1120*/  ISETP.NE.U32.AND P0, PT, RZ, UR4, PT ;  /* 0x00000004ff007c0c */ /* 0x000fc8000bf05070 */
[----:B------:R-:W-:-:S13]  /*1130*/  ISETP.NE.AND.EX P0, PT, RZ, UR5, PT, P0 ;  /* 0x00000005ff007c0c */ /* 0x000fda000bf05300 */
[----:B------:R-:W-:Y:S05]  /*1140*/  @!P0 BRA `(.L_x_16) ;  /* 0x00000000000c8947 */ /* 0x000fea0003800000 */
[----:B------:R-:W0:Y:S02]  /*1150*/  LDC.64 R14, c[0x0][0x590] ;  /* 0x00016400ff0e7b82 */ /* 0x000e240000000a00 */
[----:B01----:R1:W5:Y:S01]  /*1160*/  LDG.E R9, desc[UR22][R14.64] ;  /* 0x000000160e097981 */ /* 0x003362000c1e1900 */
[----:B------:R-:W-:Y:S05]  /*1170*/  BRA `(.L_x_15) ;  /* 0x0000000000047947 */ /* 0x000fea0003800000 */
.L_x_16:
[----:B01----:R-:W3:Y:S02]  /*1180*/  LDC R9, c[0x0][0x584] ;  /* 0x00016100ff097b82 */ /* 0x003ee40000000800 */
.L_x_15:
[----:B------:R-:W-:-:S13]  /*1190*/  LOP3.LUT P0, RZ, R16, 0xff, RZ, 0xc0, !PT ;  /* 0x000000ff10ff7812 */ /* 0x000fda000780c0ff */
[----:B------:R-:W-:Y:S05]  /*11a0*/  @!P0 EXIT ;  /* 0x000000000000894d */ /* 0x000fea0003800000 */
[----:B------:R-:W-:Y:S01]  /*11b0*/  ULDC UR4, c[0x0][0x28c] ;  /* 0x0000a30000047ab9 */ /* 0x000fe20000000800 */
[----:B------:R-:W-:Y:S01]  /*11c0*/  LOP3.LUT R114, R4, 0x1, RZ, 0xfc, !PT ;  /* 0x0000000104727812 */ /* 0x000fe200078efcff */
[----:B------:R-:W-:-:S04]  /*11d0*/  UIADD3 UR4, UR4, 0x7f, URZ ;  /* 0x0000007f04047890 */ /* 0x000fc8000fffe03f */
[----:B------:R-:W-:-:S04]  /*11e0*/  USHF.R.S32.HI UR5, URZ, 0x1f, UR4 ;  /* 0x0000001f3f057899 */ /* 0x000fc80008011404 */
[----:B------:R-:W-:-:S03]  /*11f0*/  ULEA.HI UR5, UR5, UR4, URZ, 0x7 ;  /* 0x0000000405057291 */ /* 0x000fc6000f8f383f */
[----:B------:R-:W-:Y:S01]  /*1200*/  UMOV UR4, URZ ;  /* 0x0000003f00047c82 */ /* 0x000fe20008000000 */
[----:B------:R-:W-:-:S03]  /*1210*/  USHF.R.S32.HI UR9, URZ, 0x7, UR5 ;  /* 0x000000073f097899 */ /* 0x000fc60008011405 */
[----:B------:R-:W-:-:S09]  /*1220*/  UMOV UR5, URZ ;  /* 0x0000003f00057c82 */ /* 0x000fd20008000000 */
.L_x_139:
[----:B------:R-:W-:Y:S01]  /*1230*/  LOP3.LUT R10, R0, 0x80, RZ, 0xc0, !PT ;  /* 0x00000080000a7812 */ /* 0x000fe200078ec0ff */
[----:B----4-:R-:W4:Y:S01]  /*1240*/  S2UR UR12, SR_CgaCtaId ;  /* 0x00000000000c79c3 */ /* 0x010f220000008800 */
[----:B------:R-:W-:Y:S01]  /*1250*/  UMOV UR11, 0x400 ;  /* 0x00000400000b7882 */ /* 0x000fe20000000000 */
[----:B------:R-:W-:Y:S01]  /*1260*/  UMOV UR6, URZ ;  /* 0x0000003f00067c82 */ /* 0x000fe20008000000 */
[----:B------:R-:W-:Y:S01]  /*1270*/  SHF.R.U32.HI R10, RZ, 0x7, R10 ;  /* 0x00000007ff0a7819 */ /* 0x000fe2000001160a */
[----:B------:R-:W-:Y:S01]  /*1280*/  UMOV UR7, URZ ;  /* 0x0000003f00077c82 */ /* 0x000fe20008000000 */
[----:B------:R-:W-:Y:S01]  /*1290*/  UMOV UR20, UR5 ;  /* 0x0000000500147c82 */ /* 0x000fe20008000000 */
[----:B------:R-:W-:Y:S02]  /*12a0*/  CS2R R18, SRZ ;  /* 0x0000000000127805 */ /* 0x000fe4000001ff00 */
[----:B------:R-:W-:Y:S01]  /*12b0*/  CS2R R20, SRZ ;  /* 0x0000000000147805 */ /* 0x000fe2000001ff00 */
[----:B------:R-:W0:Y:S01]  /*12c0*/  LDC R13, c[0x0][0x28c] ;  /* 0x0000a300ff0d7b82 */ /* 0x000e220000000800 */
[----:B-1----:R-:W1:Y:S01]  /*12d0*/  SHFL.IDX PT, R10, R10, RZ, 0x1f ;  /* 0x00001fff0a0a7589 */ /* 0x002e6200000e0000 */
[----:B------:R-:W-:-:S02]  /*12e0*/  CS2R R22, SRZ ;  /* 0x0000000000167805 */ /* 0x000fc4000001ff00 */
[----:B------:R-:W-:Y:S02]  /*12f0*/  CS2R R72, SRZ ;  /* 0x0000000000487805 */ /* 0x000fe4000001ff00 */
[----:B------:R-:W-:Y:S02]  /*1300*/  CS2R R74, SRZ ;  /* 0x00000000004a7805 */ /* 0x000fe4000001ff00 */
[----:B------:R-:W-:Y:S02]  /*1310*/  CS2R R76, SRZ ;  /* 0x00000000004c7805 */ /* 0x000fe4000001ff00 */
[----:B------:R-:W-:Y:S02]  /*1320*/  CS2R R78, SRZ ;  /* 0x00000000004e7805 */ /* 0x000fe4000001ff00 */
[----:B------:R-:W-:Y:S02]  /*1330*/  CS2R R80, SRZ ;  /* 0x0000000000507805 */ /* 0x000fe4000001ff00 */
[----:B------:R-:W-:-:S02]  /*1340*/  CS2R R82, SRZ ;  /* 0x0000000000527805 */ /* 0x000fc4000001ff00 */
[----:B------:R-:W-:Y:S02]  /*1350*/  CS2R R84, SRZ ;  /* 0x0000000000547805 */ /* 0x000fe4000001ff00 */
[----:B------:R-:W-:Y:S02]  /*1360*/  CS2R R86, SRZ ;  /* 0x0000000000567805 */ /* 0x000fe4000001ff00 */
[----:B------:R-:W-:Y:S02]  /*1370*/  CS2R R88, SRZ ;  /* 0x0000000000587805 */ /* 0x000fe4000001ff00 */
[----:B------:R-:W-:Y:S02]  /*1380*/  CS2R R90, SRZ ;  /* 0x00000000005a7805 */ /* 0x000fe4000001ff00 */
[----:B------:R-:W-:Y:S02]  /*1390*/  CS2R R92, SRZ ;  /* 0x00000000005c7805 */ /* 0x000fe4000001ff00 */
[----:B------:R-:W-:-:S02]  /*13a0*/  CS2R R94, SRZ ;  /* 0x00000000005e7805 */ /* 0x000fc4000001ff00 */
[----:B------:R-:W-:Y:S01]  /*13b0*/  CS2R R96, SRZ ;  /* 0x0000000000607805 */ /* 0x000fe2000001ff00 */
[----:B----4-:R-:W-:Y:S01]  /*13c0*/  ULEA UR11, UR12, UR11, 0x18 ;  /* 0x0000000b0c0b7291 */ /* 0x010fe2000f8ec03f */
[----:B------:R-:W-:Y:S02]  /*13d0*/  CS2R R98, SRZ ;  /* 0x0000000000627805 */ /* 0x000fe4000001ff00 */
[----:B------:R-:W-:Y:S02]  /*13e0*/  CS2R R100, SRZ ;  /* 0x0000000000647805 */ /* 0x000fe4000001ff00 */
[----:B------:R-:W-:Y:S02]  /*13f0*/  CS2R R102, SRZ ;  /* 0x0000000000667805 */ /* 0x000fe4000001ff00 */
[----:B------:R-:W-:Y:S02]  /*1400*/  CS2R R104, SRZ ;  /* 0x0000000000687805 */ /* 0x000fe4000001ff00 */
[----:B------:R-:W-:-:S02]  /*1410*/  CS2R R106, SRZ ;  /* 0x00000000006a7805 */ /* 0x000fc4000001ff00 */
[----:B------:R-:W-:Y:S02]  /*1420*/  CS2R R108, SRZ ;  /* 0x00000000006c7805 */ /* 0x000fe4000001ff00 */
[----:B------:R-:W-:Y:S02]  /*1430*/  CS2R R110, SRZ ;  /* 0x00000000006e7805 */ /* 0x000fe4000001ff00 */
[----:B0-----:R-:W-:Y:S02]  /*1440*/  ISETP.GE.AND P0, PT, R13, 0x1, PT ;  /* 0x000000010d00780c */ /* 0x001fe40003f06270 */
[----:B------:R-:W-:Y:S02]  /*1450*/  CS2R R112, SRZ ;  /* 0x0000000000707805 */ /* 0x000fe4000001ff00 */
[----:B-1----:R-:W-:Y:S01]  /*1460*/  R2UR UR8, R10 ;  /* 0x000000000a0872ca */ /* 0x002fe200000e0000 */
[----:B------:R-:W-:Y:S01]  /*1470*/  IMAD.U32 R16, RZ, RZ, UR4 ;  /* 0x00000004ff107e24 */ /* 0x000fe2000f8e00ff */
        /* <DEDUP_REMOVED lines=10> */
[----:B------:R-:W-:Y:S01]  /*1520*/  CS2R R52, SRZ ;  /* 0x0000000000347805 */ /* 0x000fe2000001ff00 */
[----:B------:R-:W-:Y:S01]  /*1530*/  ULEA.HI UR10, UR8, UR8, URZ, 0x1 ;  /* 0x00000008080a7291 */ /* 0x000fe2000f8f083f */
[----:B------:R-:W-:Y:S02]  /*1540*/  CS2R R54, SRZ ;  /* 0x0000000000367805 */ /* 0x000fe4000001ff00 */
[----:B------:R-:W-:-:S02]  /*1550*/  CS2R R40, SRZ ;  /* 0x0000000000287805 */ /* 0x000fc4000001ff00 */
[----:B------:R-:W-:Y:S01]  /*1560*/  CS2R R42, SRZ ;  /* 0x00000000002a7805 */ /* 0x000fe2000001ff00 */
[----:B------:R-:W-:Y:S01]  /*1570*/  ULOP3.LUT UR10, UR10, 0x7fffe, URZ, 0xc0, !UPT ;  /* 0x0007fffe0a0a7892 */ /* 0x000fe2000f8ec03f */
[----:B------:R-:W-:Y:S02]  /*1580*/  CS2R R44, SRZ ;  /* 0x00000000002c7805 */ /* 0x000fe4000001ff00 */
[----:B------:R-:W-:Y:S02]  /*1590*/  CS2R R46, SRZ ;  /* 0x00000000002e7805 */ /* 0x000fe4000001ff00 */
[----:B------:R-:W-:Y:S01]  /*15a0*/  CS2R R32, SRZ ;  /* 0x0000000000207805 */ /* 0x000fe2000001ff00 */
[----:B------:R-:W-:Y:S01]  /*15b0*/  UIADD3 UR10, UR8, -UR10, URZ ;  /* 0x8000000a080a7290 */ /* 0x000fe2000fffe03f */
[----:B------:R-:W-:Y:S02]  /*15c0*/  CS2R R34, SRZ ;  /* 0x0000000000227805 */ /* 0x000fe4000001ff00 */
[----:B------:R-:W-:Y:S01]  /*15d0*/  CS2R R36, SRZ ;  /* 0x0000000000247805 */ /* 0x000fe2000001ff00 */
[----:B------:R-:W-:Y:S01]  /*15e0*/  UMOV UR8, URZ ;  /* 0x0000003f00087c82 */ /* 0x000fe20008000000 */
[----:B------:R-:W-:Y:S01]  /*15f0*/  ULEA UR10, UR10, UR11, 0xd ;  /* 0x0000000b0a0a7291 */ /* 0x000fe2000f8e683f */
[----:B------:R-:W-:-:S02]  /*1600*/  CS2R R38, SRZ ;  /* 0x0000000000267805 */ /* 0x000fc4000001ff00 */
[----:B------:R-:W-:Y:S02]  /*1610*/  CS2R R24, SRZ ;  /* 0x0000000000187805 */ /* 0x000fe4000001ff00 */
[----:B------:R-:W-:Y:S01]  /*1620*/  CS2R R26, SRZ ;  /* 0x00000000001a7805 */ /* 0x000fe2000001ff00 */
[----:B------:R-:W-:Y:S01]  /*1630*/  UIADD3 UR10, UR10, 0x180, URZ ;  /* 0x000001800a0a7890 */ /* 0x000fe2000fffe03f */
[----:B------:R-:W-:Y:S02]  /*1640*/  CS2R R28, SRZ ;  /* 0x00000000001c7805 */ /* 0x000fe4000001ff00 */
[----:B---3--:R-:W-:Y:S01]  /*1650*/  CS2R R30, SRZ ;  /* 0x00000000001e7805 */ /* 0x008fe2000001ff00 */
[----:B------:R-:W-:-:S04]  /*1660*/  USHF.R.U32.HI UR10, URZ, 0x4, UR10 ;  /* 0x000000043f0a7899 */ /* 0x000fc8000801160a */
[----:B------:R-:W-:Y:S01]  /*1670*/  ULOP3.LUT UR10, UR10, 0x3fff, URZ, 0xc0, !UPT ;  /* 0x00003fff0a0a7892 */ /* 0x000fe2000f8ec03f */
[----:B------:R-:W-:Y:S11]  /*1680*/  @!P0 BRA `(.L_x_17) ;  /* 0x0000000c003c8947 */ /* 0x000ff60003800000 */
[----:B------:R-:W-:-:S13]  /*1690*/  ISETP.NE.AND P1, PT, R114, 0x3, PT ;  /* 0x000000037200780c */ /* 0x000fda0003f25270 */
[----:B------:R-:W-:Y:S05]  /*16a0*/  @!P1 BRA `(.L_x_18) ;  /* 0x0000000000049947 */ /* 0x000fea0003800000 */
[----:B------:R-:W-:Y:S01]  /*16b0*/  BPT.TRAP 0x1 ;  /* 0x000000040000795c */ /* 0x000fe20000300000 */
.L_x_18:
[----:B------:R-:W-:Y:S01]  /*16c0*/  ULEA UR6, UR5, UR11, 0x3 ;  /* 0x0000000b05067291 */ /* 0x000fe2000f8e183f */
[----:B------:R-:W-:-:S05]  /*16d0*/  IMAD.U32 R10, RZ, RZ, UR4 ;  /* 0x00000004ff0a7e24 */ /* 0x000fca000f8e00ff */
[----:B------:R-:W-:-:S04]  /*16e0*/  SHF.L.U32 R10, R10, 0x1f, RZ ;  /* 0x0000001f0a0a7819 */ /* 0x000fc800000006ff */
[----:B------:R0:W1:Y:S01]  /*16f0*/  SYNCS.PHASECHK.TRANS64.TRYWAIT P0, [UR6], R10 ;  /* 0x0000000aff0075a7 */ /* 0x0000620008000146 */
[----:B------:R-:W-:Y:S05]  /*1700*/  @!P1 BRA `(.L_x_19) ;  /* 0x0000000000049947 */ /* 0x000fea0003800000 */
[----:B------:R-:W-:Y:S01]  /*1710*/  BPT.TRAP 0x1 ;  /* 0x000000040000795c */ /* 0x000fe20000300000 */
.L_x_19:
[----:B-1----:R-:W-:Y:S05]  /*1720*/  @P0 BRA `(.L_x_20) ;  /* 0x0000000000080947 */ /* 0x002fea0003800000 */
[----:B------:R-:W1:Y:S02]  /*1730*/  SYNCS.PHASECHK.TRANS64.TRYWAIT P0, [UR6], R10 ;  /* 0x0000000aff0075a7 */ /* 0x000e640008000146 */
[----:B-1----:R-:W-:Y:S05]  /*1740*/  @!P0 BRA `(.L_x_21) ;  /* 0x00000074008c8947 */ /* 0x002fea0003800000 */
.L_x_20:
[----:B------:R-:W-:Y:S01]  /*1750*/  UIADD3 UR6, UR11, 0x2a180, URZ ;  /* 0x0002a1800b067890 */ /* 0x000fe2000fffe03f */
[----:B------:R-:W-:Y:S01]  /*1760*/  WARPGROUP.ARRIVE ;  /* 0x00000000000079c5 */ /* 0x000fe20000000000 */
[----:B------:R-:W-:Y:S01]  /*1770*/  ULOP3.LUT UR8, UR10, 0x10000, URZ, 0xfc, !UPT ;  /* 0x000100000a087892 */ /* 0x000fe2000f8efc3f */
[----:B------:R-:W-:Y:S01]  /*1780*/  CS2R R18, SRZ ;  /* 0x0000000000127805 */ /* 0x000fe2000001ff00 */
[----:B------:R-:W-:Y:S01]  /*1790*/  USHF.R.U32.HI UR6, URZ, 0x4, UR6 ;  /* 0x000000043f067899 */ /* 0x000fe20008011606 */
[----:B------:R-:W-:Y:S01]  /*17a0*/  CS2R R20, SRZ ;  /* 0x0000000000147805 */ /* 0x000fe2000001ff00 */
[----:B------:R-:W-:Y:S01]  /*17b0*/  UIMAD UR8, UR5, 0x600, UR8 ;  /* 0x00000600050878a4 */ /* 0x000fe2000f8e0208 */
[----:B------:R-:W-:Y:S01]  /*17c0*/  CS2R R22, SRZ ;  /* 0x0000000000167805 */ /* 0x000fe2000001ff00 */
[----:B------:R-:W-:Y:S01]  /*17d0*/  ULOP3.LUT UR6, UR6, 0x3fff, URZ, 0xc0, !UPT ;  /* 0x00003fff06067892 */ /* 0x000fe2000f8ec03f */
[----:B------:R-:W-:Y:S01]  /*17e0*/  CS2R R72, SRZ ;  /* 0x0000000000487805 */ /* 0x000fe2000001ff00 */
[----:B------:R-:W-:Y:S01]  /*17f0*/  UMOV UR17, 0x40000040 ;  /* 0x4000004000117882 */ /* 0x000fe20000000000 */
[----:B------:R-:W-:Y:S01]  /*1800*/  UMOV UR19, 0x40000040 ;  /* 0x4000004000137882 */ /* 0x000fe20000000000 */
[----:B------:R-:W-:Y:S01]  /*1810*/  ULOP3.LUT UR6, UR6, 0x10000, URZ, 0xfc, !UPT ;  /* 0x0001000006067892 */ /* 0x000fe2000f8efc3f */
[----:B------:R-:W-:Y:S01]  /*1820*/  CS2R R74, SRZ ;  /* 0x00000000004a7805 */ /* 0x000fe2000001ff00 */
[----:B------:R-:W-:Y:S01]  /*1830*/  UMOV UR16, UR8 ;  /* 0x0000000800107c82 */ /* 0x000fe20008000000 */
[----:B------:R-:W-:Y:S01]  /*1840*/  UMOV UR25, UR17 ;  /* 0x0000001100197c82 */ /* 0x000fe20008000000 */
[----:B------:R-:W-:Y:S01]  /*1850*/  UIMAD UR12, UR5, 0x180, UR6 ;  /* 0x00000180050c78a4 */ /* 0x000fe2000f8e0206 */
[----:B------:R-:W-:Y:S01]  /*1860*/  CS2R R76, SRZ ;  /* 0x00000000004c7805 */ /* 0x000fe2000001ff00 */
[----:B------:R-:W-:Y:S01]  /*1870*/  UIADD3 UR6, UR8, 0x400, URZ ;  /* 0x0000040008067890 */ /* 0x000fe2000fffe03f */
[----:B------:R-:W-:Y:S01]  /*1880*/  CS2R R78, SRZ ;  /* 0x00000000004e7805 */ /* 0x000fe2000001ff00 */
[----:B------:R-:W-:Y:S01]  /*1890*/  UIADD3 UR26, UR12, 0x80, URZ ;  /* 0x000000800c1a7890 */ /* 0x000fe2000fffe03f */
[----:B------:R-:W-:Y:S01]  /*18a0*/  CS2R R80, SRZ ;  /* 0x0000000000507805 */ /* 0x000fe2000001ff00 */
[----:B------:R-:W-:Y:S01]  /*18b0*/  UIADD3 UR30, UR12, 0x100, URZ ;  /* 0x000001000c1e7890 */ /* 0x000fe2000fffe03f */
[----:B------:R-:W-:Y:S01]  /*18c0*/  CS2R R82, SRZ ;  /* 0x0000000000527805 */ /* 0x000fe2000001ff00 */
[----:B------:R-:W-:Y:S01]  /*18d0*/  UMOV UR18, UR12 ;  /* 0x0000000c00127c82 */ /* 0x000fe20008000000 */
[----:B------:R-:W-:Y:S01]  /*18e0*/  UMOV UR24, UR16 ;  /* 0x0000001000187c82 */ /* 0x000fe20008000000 */
[----:B------:R-:W-:Y:S01]  /*18f0*/  UMOV UR27, 0x40000040 ;  /* 0x40000040001b7882 */ /* 0x000fe20000000000 */
[----:B------:R-:W-:Y:S01]  /*1900*/  QGMMA.64x16x32.F32.E4M3.E4M3 R64, gdesc[UR16], RZ, !UPT ;  /* 0x00200000104079f3 */ /* 0x000fe2000c7008ff */
[----:B------:R-:W-:Y:S01]  /*1910*/  UMOV UR28, UR16 ;  /* 0x00000010001c7c82 */ /* 0x000fe20008000000 */
[----:B------:R-:W-:Y:S01]  /*1920*/  UMOV UR29, UR17 ;  /* 0x00000011001d7c82 */ /* 0x000fe20008000000 */
[----:B------:R-:W-:Y:S01]  /*1930*/  UMOV UR31, 0x40000040 ;  /* 0x40000040001f7882 */ /* 0x000fe20000000000 */
[----:B------:R-:W-:Y:S01]  /*1940*/  QGMMA.64x16x32.F32.E4M3.E4M3 R48, gdesc[UR24], RZ, !UPT ;  /* 0x00200000183079f3 */ /* 0x000fe2000c7008ff */
[----:B------:R-:W-:Y:S01]  /*1950*/  UIADD3 UR16, UR8, 0x2, URZ ;  /* 0x0000000208107890 */ /* 0x000fe2000fffe03f */
[----:B------:R-:W-:Y:S01]  /*1960*/  CS2R R84, SRZ ;  /* 0x0000000000547805 */ /* 0x000fe2000001ff00 */
[----:B------:R-:W-:Y:S01]  /*1970*/  UMOV UR17, 0x40000040 ;  /* 0x4000004000117882 */ /* 0x000fe20000000000 */
[----:B------:R-:W-:Y:S01]  /*1980*/  QGMMA.64x16x32.F32.E4M3.E4M3 R32, gdesc[UR28], RZ, !UPT ;  /* 0x002000001c2079f3 */ /* 0x000fe2000c7008ff */
[----:B------:R-:W-:Y:S01]  /*1990*/  UMOV UR28, UR6 ;  /* 0x00000006001c7c82 */ /* 0x000fe20008000000 */
[----:B------:R-:W-:Y:S01]  /*19a0*/  UMOV UR29, 0x40000040 ;  /* 0x40000040001d7882 */ /* 0x000fe20000000000 */
[----:B------:R-:W-:Y:S01]  /*19b0*/  UMOV UR24, UR28 ;  /* 0x0000001c00187c82 */ /* 0x000fe20008000000 */
[----:B------:R-:W-:Y:S01]  /*19c0*/  QGMMA.64x16x32.F32.E4M3.E4M3 R24, gdesc[UR28], RZ, !UPT ;  /* 0x002000001c1879f3 */ /* 0x000fe2000c7008ff */
[----:B------:R-:W-:Y:S01]  /*19d0*/  UMOV UR25, UR29 ;  /* 0x0000001d00197c82 */ /* 0x000fe20008000000 */
[----:B------:R-:W-:Y:S01]  /*19e0*/  UMOV UR30, UR18 ;  /* 0x00000012001e7c82 */ /* 0x000fe20008000000 */
[----:B------:R-:W-:Y:S01]  /*19f0*/  UMOV UR31, UR19 ;  /* 0x00000013001f7c82 */ /* 0x000fe20008000000 */
[----:B------:R-:W-:Y:S01]  /*1a00*/  QGMMA.64x16x32.F32.E4M3.E4M3 R40, gdesc[UR24], RZ, !UPT ;  /* 0x00200000182879f3 */ /* 0x000fe2000c7008ff */
[----:B------:R-:W-:Y:S01]  /*1a10*/  UIADD3 UR18, UR12, 0x2, URZ ;  /* 0x000000020c127890 */ /* 0x000fe2000fffe03f */
[----:B------:R-:W-:Y:S01]  /*1a20*/  CS2R R86, SRZ ;  /* 0x0000000000567805 */ /* 0x000fe2000001ff00 */
[----:B------:R-:W-:Y:S01]  /*1a30*/  UIADD3 UR26, UR12, 0x82, URZ ;  /* 0x000000820c1a7890 */ /* 0x000fe2000fffe03f */
[----:B------:R-:W-:Y:S01]  /*1a40*/  QGMMA.64x16x32.F32.E4M3.E4M3 R56, gdesc[UR28], RZ, !UPT ;  /* 0x002000001c3879f3 */ /* 0x000fe2000c7008ff */
[----:B------:R-:W-:Y:S01]  /*1a50*/  UIADD3 UR30, UR12, 0x102, URZ ;  /* 0x000001020c1e7890 */ /* 0x000fe2000fffe03f */
[----:B------:R-:W-:Y:S01]  /*1a60*/  CS2R R88, SRZ ;  /* 0x0000000000587805 */ /* 0x000fe2000001ff00 */
[----:B------:R-:W-:Y:S01]  /*1a70*/  UIADD3 UR6, UR8, 0x402, URZ ;  /* 0x0000040208067890 */ /* 0x000fe2000fffe03f */
[----:B------:R-:W-:Y:S01]  /*1a80*/  CS2R R90, SRZ ;  /* 0x00000000005a7805 */ /* 0x000fe2000001ff00 */
[----:B------:R-:W-:Y:S01]  /*1a90*/  UMOV UR19, 0x40000040 ;  /* 0x4000004000137882 */ /* 0x000fe20000000000 */
[----:B------:R-:W-:Y:S01]  /*1aa0*/  UMOV UR24, UR16 ;  /* 0x0000001000187c82 */ /* 0x000fe20008000000 */
[----:B------:R-:W-:Y:S01]  /*1ab0*/  UMOV UR25, UR17 ;  /* 0x0000001100197c82 */ /* 0x000fe20008000000 */
[----:B------:R-:W-:Y:S01]  /*1ac0*/  UMOV UR27, 0x40000040 ;  /* 0x40000040001b7882 */ /* 0x000fe20000000000 */
[----:B------:R-:W-:Y:S01]  /*1ad0*/  UMOV UR28, UR16 ;  /* 0x00000010001c7c82 */ /* 0x000fe20008000000 */
[----:B------:R-:W-:Y:S01]  /*1ae0*/  UMOV UR29, UR17 ;  /* 0x00000011001d7c82 */ /* 0x000fe20008000000 */
[----:B------:R-:W-:Y:S01]  /*1af0*/  UMOV UR31, 0x40000040 ;  /* 0x40000040001f7882 */ /* 0x000fe20000000000 */
[----:B------:R-:W-:Y:S01]  /*1b00*/  UIADD3 UR7, UR8, 0x404, URZ ;  /* 0x0000040408077890 */ /* 0x000fe2000fffe03f */
[----:B------:R-:W-:Y:S01]  /*1b10*/  CS2R R92, SRZ ;  /* 0x00000000005c7805 */ /* 0x000fe2000001ff00 */
[----:B------:R-:W-:Y:S01]  /*1b20*/  UIADD3 UR14, UR12, 0x86, URZ ;  /* 0x000000860c0e7890 */ /* 0x000fe2000fffe03f */
[----:B------:R-:W-:Y:S01]  /*1b30*/  CS2R R94, SRZ ;  /* 0x00000000005e7805 */ /* 0x000fe2000001ff00 */
[----:B------:R-:W-:Y:S01]  /*1b40*/  UMOV UR15, 0x40000040 ;  /* 0x40000040000f7882 */ /* 0x000fe20000000000 */
        /* <DEDUP_REMOVED lines=8> */
[----:B------:R-:W-:Y:S01]  /*1bd0*/  CS2R R112, SRZ ;  /* 0x0000000000707805 */ /* 0x000fe2000001ff00 */
[----:B------:R-:W-:Y:S04]  /*1be0*/  QGMMA.64x16x32.F32.E4M3.E4M3 R64, gdesc[UR16], R64 ;  /* 0x00200000104079f3 */ /* 0x000fe80008700840 */
[----:B------:R-:W-:Y:S04]  /*1bf0*/  QGMMA.64x16x32.F32.E4M3.E4M3 R48, gdesc[UR24], R48 ;  /* 0x00200000183079f3 */ /* 0x000fe80008700830 */
[----:B------:R-:W-:Y:S01]  /*1c00*/  QGMMA.64x16x32.F32.E4M3.E4M3 R32, gdesc[UR28], R32 ;  /* 0x002000001c2079f3 */ /* 0x000fe20008700820 */
[----:B------:R-:W-:Y:S01]  /*1c10*/  UMOV UR28, UR6 ;  /* 0x00000006001c7c82 */ /* 0x000fe20008000000 */
[----:B------:R-:W-:Y:S01]  /*1c20*/  UMOV UR29, 0x40000040 ;  /* 0x40000040001d7882 */ /* 0x000fe20000000000 */
[----:B------:R-:W-:Y:S01]  /*1c30*/  UMOV UR24, UR28 ;  /* 0x0000001c00187c82 */ /* 0x000fe20008000000 */
[----:B------:R-:W-:Y:S01]  /*1c40*/  UMOV UR25, UR29 ;  /* 0x0000001d00197c82 */ /* 0x000fe20008000000 */
[----:B------:R-:W-:Y:S01]  /*1c50*/  QGMMA.64x16x32.F32.E4M3.E4M3 R24, gdesc[UR28], R24 ;  /* 0x002000001c1879f3 */ /* 0x000fe20008700818 */
[----:B------:R-:W-:Y:S01]  /*1c60*/  UMOV UR16, UR28 ;  /* 0x0000001c00107c82 */ /* 0x000fe20008000000 */
[----:B------:R-:W-:Y:S01]  /*1c70*/  UMOV UR17, UR29 ;  /* 0x0000001d00117c82 */ /* 0x000fe20008000000 */
[----:B------:R-:W-:Y:S01]  /*1c80*/  UIADD3 UR30, UR12, 0x104, URZ ;  /* 0x000001040c1e7890 */ /* 0x000fe2000fffe03f */
[----:B------:R-:W-:Y:S01]  /*1c90*/  QGMMA.64x16x32.F32.E4M3.E4M3 R40, gdesc[UR24], R40 ;  /* 0x00200000182879f3 */ /* 0x000fe20008700828 */
[----:B------:R-:W-:Y:S01]  /*1ca0*/  UIADD3 UR26, UR12, 0x84, URZ ;  /* 0x000000840c1a7890 */ /* 0x000fe2000fffe03f */
[----:B------:R-:W-:-:S02]  /*1cb0*/  UMOV UR27, 0x40000040 ;  /* 0x40000040001b7882 */ /* 0x000fc40000000000 */
[----:B------:R-:W-:Y:S01]  /*1cc0*/  QGMMA.64x16x32.F32.E4M3.E4M3 R56, gdesc[UR16], R56 ;  /* 0x00200000103879f3 */ /* 0x000fe20008700838 */
[----:B------:R-:W-:Y:S02]  /*1cd0*/  UIADD3 UR16, UR8, 0x4, URZ ;  /* 0x0000000408107890 */ /* 0x000fe4000fffe03f */
[----:B------:R-:W-:Y:S01]  /*1ce0*/  UIADD3 UR18, UR12, 0x4, URZ ;  /* 0x000000040c127890 */ /* 0x000fe2000fffe03f */
[----:B------:R-:W-:Y:S01]  /*1cf0*/  UMOV UR17, 0x40000040 ;  /* 0x4000004000117882 */ /* 0x000fe20000000000 */
[----:B------:R-:W-:Y:S01]  /*1d00*/  UMOV UR19, 0x40000040 ;  /* 0x4000004000137882 */ /* 0x000fe20000000000 */
[----:B------:R-:W-:Y:S02]  /*1d10*/  UMOV UR25, UR17 ;  /* 0x0000001100197c82 */ /* 0x000fe40008000000 */
[----:B------:R-:W-:Y:S01]  /*1d20*/  UMOV UR24, UR16 ;  /* 0x0000001000187c82 */ /* 0x000fe20008000000 */
[----:B------:R-:W-:Y:S01]  /*1d30*/  UMOV UR28, UR16 ;  /* 0x00000010001c7c82 */ /* 0x000fe20008000000 */
[----:B------:R-:W-:Y:S01]  /*1d40*/  UMOV UR29, UR17 ;  /* 0x00000011001d7c82 */ /* 0x000fe20008000000 */
[----:B------:R-:W-:Y:S01]  /*1d50*/  UMOV UR31, 0x40000040 ;  /* 0x40000040001f7882 */ /* 0x000fe20000000000 */
[----:B------:R-:W-:Y:S01]  /*1d60*/  UMOV UR6, 0x4 ;  /* 0x0000000400067882 */ /* 0x000fe20000000000 */
        /* <DEDUP_REMOVED lines=10> */
[----:B------:R-:W-:Y:S01]  /*1e10*/  ULDC UR7, c[0x0][0x50c] ;  /* 0x0001430000077ab9 */ /* 0x000fe20000000800 */
[----:B------:R-:W-:Y:S01]  /*1e20*/  QGMMA.64x16x32.F32.E4M3.E4M3 R40, gdesc[UR24], R40 ;  /* 0x00200000182879f3 */ /* 0x000fe20008700828 */
[----:B------:R-:W-:-:S02]  /*1e30*/  UISETP.NE.AND UP0, UPT, UR7, 0x4, UPT ;  /* 0x000000040700788c */ /* 0x000fc4000bf05270 */
[----:B------:R-:W-:Y:S01]  /*1e40*/  UIADD3 UR26, UR12, 0x106, URZ ;  /* 0x000001060c1a7890 */ /* 0x000fe2000fffe03f */
[----:B------:R-:W-:Y:S01]  /*1e50*/  QGMMA.64x16x32.F32.E4M3.E4M3 R56, gdesc[UR16], R56 ;  /* 0x00200000103879f3 */ /* 0x000fe20008700838 */
[----:B------:R-:W-:Y:S02]  /*1e60*/  USEL UR7, URZ, 0x1, UP0 ;  /* 0x000000013f077887 */ /* 0x000fe40008000000 */
[----:B------:R-:W-:Y:S02]  /*1e70*/  UIADD3 UR16, UR8, 0x6, URZ ;  /* 0x0000000608107890 */ /* 0x000fe4000fffe03f */
[----:B------:R-:W-:Y:S02]  /*1e80*/  UIADD3 UR18, UR12, 0x6, URZ ;  /* 0x000000060c127890 */ /* 0x000fe4000fffe03f */
[----:B------:R-:W-:Y:S01]  /*1e90*/  UIADD3 UR8, UR8, 0x406, URZ ;  /* 0x0000040608087890 */ /* 0x000fe2000fffe03f */
[----:B------:R-:W-:Y:S01]  /*1ea0*/  ISETP.NE.AND P0, PT, RZ, UR7, PT ;  /* 0x00000007ff007c0c */ /* 0x000fe2000bf05270 */
[----:B------:R-:W-:Y:S01]  /*1eb0*/  UMOV UR17, 0x40000040 ;  /* 0x4000004000117882 */ /* 0x000fe20000000000 */
[----:B------:R-:W-:Y:S01]  /*1ec0*/  UMOV UR19, 0x40000040 ;  /* 0x4000004000137882 */ /* 0x000fe20000000000 */
[----:B------:R-:W-:Y:S01]  /*1ed0*/  UMOV UR12, UR16 ;  /* 0x00000010000c7c82 */ /* 0x000fe20008000000 */
[----:B------:R-:W-:Y:S01]  /*1ee0*/  UMOV UR13, UR17 ;  /* 0x00000011000d7c82 */ /* 0x000fe20008000000 */
[----:B------:R-:W-:Y:S01]  /*1ef0*/  UMOV UR24, UR16 ;  /* 0x0000001000187c82 */ /* 0x000fe20008000000 */
[----:B------:R-:W-:Y:S01]  /*1f00*/  UMOV UR25, UR17 ;  /* 0x0000001100197c82 */ /* 0x000fe20008000000 */
        /* <DEDUP_REMOVED lines=10> */
[----:B------:R-:W-:-:S02]  /*1fb0*/  UMOV UR17, UR25 ;  /* 0x0000001900117c82 */ /* 0x000fc40008000000 */
[----:B------:R-:W-:Y:S04]  /*1fc0*/  QGMMA.64x16x32.F32.E4M3.E4M3 R40, gdesc[UR12], R40 ;  /* 0x002000000c2879f3 */ /* 0x000fe80008700828 */
[----:B------:R-:W-:Y:S01]  /*1fd0*/  QGMMA.64x16x32.F32.E4M3.E4M3 R56, gdesc[UR16], R56, gsb0 ;  /* 0x00200000103879f3 */ /* 0x000fe20008000838 */
[----:B------:R-:W-:Y:S05]  /*1fe0*/  @!P0 BRA `(.L_x_22) ;  /* 0x0000000000c88947 */ /* 0x000fea0003800000 */
[----:B------:R-:W-:Y:S02]  /*1ff0*/  WARPGROUP.DEPBAR.LE gsb0, 0x0 ;  /* 0x00008000000079c5 */ /* 0x000fe40000010000 */
[----:B------:R-:W-:-:S01]  /*2000*/  FADD R113, RZ, R64 ;  /* 0x00000040ff717221 */ /* 0x000fc20000000000 */
[----:B------:R-:W-:Y:S01]  /*2010*/  FADD R112, RZ, R65 ;  /* 0x00000041ff707221 */ /* 0x000fe20000000000 */
        /* <DEDUP_REMOVED lines=46> */
[----:B------:R-:W-:-:S06]  /*2300*/  UMOV UR6, URZ ;  /* 0x0000003f00067c82 */ /* 0x000fcc0008000000 */
.L_x_22:
[----:B------:R-:W-:-:S04]  /*2310*/  UIADD3 UR20, UR5, 0x1, URZ ;  /* 0x0000000105147890 */ /* 0x000fc8000fffe03f */
[----:B------:R-:W-:-:S04]  /*2320*/  UISETP.NE.AND UP0, UPT, UR20, 0x7, UPT ;  /* 0x000000071400788c */ /* 0x000fc8000bf05270 */
[----:B------:R-:W-:Y:S02]  /*2330*/  USEL UR8, URZ, 0x1, UP0 ;  /* 0x000000013f087887 */ /* 0x000fe40008000000 */
[----:B------:R-:W-:Y:S02]  /*2340*/  USEL UR20, UR20, URZ, UP0 ;  /* 0x0000003f14147287 */ /* 0x000fe40008000000 */
[----:B------:R-:W-:-:S06]  /*2350*/  ULOP3.LUT UR8, UR4, UR8, URZ, 0x3c, !UPT ;  /* 0x0000000804087292 */ /* 0x000fcc000f8e3c3f */
[----:B------:R-:W-:Y:S01]  /*2360*/  IMAD.U32 R16, RZ, RZ, UR8 ;  /* 0x00000008ff107e24 */ /* 0x000fe2000f8e00ff */
[----:B------:R-:W-:-:S06]  /*2370*/  UMOV UR8, 0x1 ;  /* 0x0000000100087882 */ /* 0x000fcc0000000000 */
.L_x_17:
[----:B------:R-:W-:-:S04]  /*2380*/  UISETP.LT.AND UP0, UPT, UR9, 0x1, UPT ;  /* 0x000000010900788c */ /* 0x000fc8000bf01270 */
[----:B------:R-:W-:-:S04]  /*2390*/  USEL UR12, UR9, 0x1, UP0 ;  /* 0x00000001090c7887 */ /* 0x000fc80008000000 */
[----:B------:R-:W-:-:S04]  /*23a0*/  UIADD3 UR12, UR9, -UR12, URZ ;  /* 0x8000000c090c7290 */ /* 0x000fc8000fffe03f */
[----:B------:R-:W-:-:S06]  /*23b0*/  UISETP.GE.AND UP0, UPT, UR12, 0x1, UPT ;  /* 0x000000010c00788c */ /* 0x000fcc000bf06270 */
[----:B------:R-:W-:-:S13]  /*23c0*/  PLOP3.LUT P0, PT, PT, PT, UP0, 0x80, 0x0 ;  /* 0x000000000000781c */ /* 0x000fda0003f0f008 */
[----:B------:R-:W-:Y:S05]  /*23d0*/  @!P0 BRA `(.L_x_23) ;  /* 0x0000000c00388947 */ /* 0x000fea0003800000 */
[----:B01----:R-:W-:Y:S01]  /*23e0*/  IMAD.U32 R10, RZ, RZ, UR12 ;  /* 0x0000000cff0a7e24 */ /* 0x003fe2000f8e00ff */
[----:B------:R-:W-:Y:S01]  /*23f0*/  ULDC UR21, c[0x0][0x50c] ;  /* 0x0001430000157ab9 */ /* 0x000fe20000000800 */
[----:B------:R-:W-:-:S07]  /*2400*/  IMAD.U32 R13, RZ, RZ, UR5 ;  /* 0x00000005ff0d7e24 */ /* 0x000fce000f8e00ff */
.L_x_31:
[----:B------:R-:W-:-:S13]  /*2410*/  ISETP.NE.AND P1, PT, R114, 0x3, PT ;  /* 0x000000037200780c */ /* 0x000fda0003f25270 */
[----:B------:R-:W-:Y:S05]  /*2420*/  @!P1 BRA `(.L_x_24) ;  /* 0x0000000000049947 */ /* 0x000fea0003800000 */
[----:B------:R-:W-:Y:S01]  /*2430*/  BPT.TRAP 0x1 ;  /* 0x000000040000795c */ /* 0x000fe20000300000 */
.L_x_24:
[----:B------:R-:W0:Y:S01]  /*2440*/  S2UR UR12, SR_CgaCtaId ;  /* 0x00000000000c79c3 */ /* 0x000e220000008800 */
[----:B------:R-:W-:Y:S01]  /*2450*/  UMOV UR11, 0x400 ;  /* 0x00000400000b7882 */ /* 0x000fe20000000000 */
[----:B------:R-:W-:Y:S01]  /*2460*/  SHF.L.U32 R14, R16, 0x1f, RZ ;  /* 0x0000001f100e7819 */ /* 0x000fe200000006ff */
[----:B0-----:R-:W-:-:S04]  /*2470*/  ULEA UR11, UR12, UR11, 0x18 ;  /* 0x0000000b0c0b7291 */ /* 0x001fc8000f8ec03f */
[----:B------:R-:W-:-:S09]  /*2480*/  ULEA UR12, UR20, UR11, 0x3 ;  /* 0x0000000b140c7291 */ /* 0x000fd2000f8e183f */
[----:B------:R0:W1:Y:S01]  /*2490*/  SYNCS.PHASECHK.TRANS64.TRYWAIT P0, [UR12], R14 ;  /* 0x0000000eff0075a7 */ /* 0x000062000800014c */
[----:B------:R-:W-:Y:S05]  /*24a0*/  @!P1 BRA `(.L_x_25) ;  /* 0x0000000000049947 */ /* 0x000fea0003800000 */
[----:B------:R-:W-:Y:S01]  /*24b0*/  BPT.TRAP 0x1 ;  /* 0x000000040000795c */ /* 0x000fe20000300000 */
.L_x_25:
[----:B-1----:R-:W-:Y:S05]  /*24c0*/  @P0 BRA `(.L_x_26) ;  /* 0x0000000000080947 */ /* 0x002fea0003800000 */
[----:B------:R-:W1:Y:S02]  /*24d0*/  SYNCS.PHASECHK.TRANS64.TRYWAIT P0, [UR12], R14 ;  /* 0x0000000eff0075a7 */ /* 0x000e64000800014c */
[----:B-1----:R-:W-:Y:S05]  /*24e0*/  @!P0 BRA `(.L_x_27) ;  /* 0x00000068003c8947 */ /* 0x002fea0003800000 */
.L_x_26:
[----:B------:R-:W-:Y:S01]  /*24f0*/  UIADD3 UR12, UR11, 0x2a180, URZ ;  /* 0x0002a1800b0c7890 */ /* 0x000fe2000fffe03f */
[----:B------:R-:W-:Y:S01]  /*2500*/  WARPGROUP.ARRIVE ;  /* 0x00000000000079c5 */ /* 0x000fe20000000000 */
[----:B------:R-:W-:Y:S02]  /*2510*/  UISETP.NE.AND UP0, UPT, UR7, URZ, UPT ;  /* 0x0000003f0700728c */ /* 0x000fe4000bf05270 */
[----:B------:R-:W-:Y:S02]  /*2520*/  USHF.R.U32.HI UR12, URZ, 0x4, UR12 ;  /* 0x000000043f0c7899 */ /* 0x000fe4000801160c */
[----:B------:R-:W-:Y:S02]  /*2530*/  USEL UR8, UR8, URZ, !UP0 ;  /* 0x0000003f08087287 */ /* 0x000fe4000c000000 */
[----:B------:R-:W-:Y:S02]  /*2540*/  ULOP3.LUT UR12, UR12, 0x3fff, URZ, 0xc0, !UPT ;  /* 0x00003fff0c0c7892 */ /* 0x000fe4000f8ec03f */
[----:B------:R-:W-:-:S02]  /*2550*/  ULOP3.LUT UR7, UR10, 0x10000, URZ, 0xfc, !UPT ;  /* 0x000100000a077892 */ /* 0x000fc4000f8efc3f */
[----:B------:R-:W-:Y:S02]  /*2560*/  ULOP3.LUT UR12, UR12, 0x10000, URZ, 0xfc, !UPT ;  /* 0x000100000c0c7892 */ /* 0x000fe4000f8efc3f */
[----:B------:R-:W-:Y:S02]  /*2570*/  UISETP.NE.U32.AND UP0, UPT, UR8, URZ, UPT ;  /* 0x0000003f0800728c */ /* 0x000fe4000bf05070 */
[----:B------:R-:W-:Y:S02]  /*2580*/  UIMAD UR8, UR20, 0x180, UR12 ;  /* 0x00000180140878a4 */ /* 0x000fe4000f8e020c */
[----:B------:R-:W-:Y:S02]  /*2590*/  UIMAD UR7, UR20, 0x600, UR7 ;  /* 0x00000600140778a4 */ /* 0x000fe4000f8e0207 */
[----:B------:R-:W-:Y:S02]  /*25a0*/  UIADD3 UR18, UR8, 0x80, URZ ;  /* 0x0000008008127890 */ /* 0x000fe4000fffe03f */
[----:B------:R-:W-:-:S02]  /*25b0*/  UIADD3 UR26, UR8, 0x100, URZ ;  /* 0x00000100081a7890 */ /* 0x000fc4000fffe03f */
[----:B------:R-:W-:Y:S02]  /*25c0*/  UIADD3 UR28, UR7, 0x400, URZ ;  /* 0x00000400071c7890 */ /* 0x000fe4000fffe03f */
[----:B------:R-:W-:Y:S01]  /*25d0*/  UMOV UR12, UR7 ;  /* 0x00000007000c7c82 */ /* 0x000fe20008000000 */
[----:B------:R-:W-:Y:S01]  /*25e0*/  UMOV UR13, 0x40000040 ;  /* 0x40000040000d7882 */ /* 0x000fe20000000000 */
[----:B------:R-:W-:Y:S01]  /*25f0*/  UMOV UR14, UR8 ;  /* 0x00000008000e7c82 */ /* 0x000fe20008000000 */
[----:B------:R-:W-:Y:S01]  /*2600*/  UMOV UR15, 0x40000040 ;  /* 0x40000040000f7882 */ /* 0x000fe20000000000 */
[----:B------:R-:W-:Y:S01]  /*2610*/  UMOV UR16, UR12 ;  /* 0x0000000c00107c82 */ /* 0x000fe20008000000 */
[----:B------:R-:W-:Y:S01]  /*2620*/  UMOV UR17, UR13 ;  /* 0x0000000d00117c82 */ /* 0x000fe20008000000 */
[----:B------:R-:W-:Y:S01]  /*2630*/  UMOV UR19, 0x40000040 ;  /* 0x4000004000137882 */ /* 0x000fe20000000000 */
[----:B------:R-:W-:Y:S01]  /*2640*/  QGMMA.64x16x32.F32.E4M3.E4M3 R64, gdesc[UR12], R64, UP0 ;  /* 0x002000000c4079f3 */ /* 0x000fe2000bf00840 */
[----:B------:R-:W-:Y:S01]  /*2650*/  UMOV UR24, UR12 ;  /* 0x0000000c00187c82 */ /* 0x000fe20008000000 */
[----:B------:R-:W-:Y:S01]  /*2660*/  UMOV UR25, UR13 ;  /* 0x0000000d00197c82 */ /* 0x000fe20008000000 */
[----:B------:R-:W-:Y:S01]  /*2670*/  UMOV UR27, 0x40000040 ;  /* 0x40000040001b7882 */ /* 0x000fe20000000000 */
[----:B------:R-:W-:Y:S01]  /*2680*/  QGMMA.64x16x32.F32.E4M3.E4M3 R48, gdesc[UR16], R48, UP0 ;  /* 0x00200000103079f3 */ /* 0x000fe2000bf00830 */
[----:B------:R-:W-:Y:S01]  /*2690*/  UIADD3 UR12, UR7, 0x2, URZ ;  /* 0x00000002070c7890 */ /* 0x000fe2000fffe03f */
[----:B------:R-:W-:-:S02]  /*26a0*/  UMOV UR13, 0x40000040 ;  /* 0x40000040000d7882 */ /* 0x000fc40000000000 */
[----:B------:R-:W-:Y:S01]  /*26b0*/  QGMMA.64x16x32.F32.E4M3.E4M3 R32, gdesc[UR24], R32, UP0 ;  /* 0x00200000182079f3 */ /* 0x000fe2000bf00820 */
[----:B------:R-:W-:Y:S01]  /*26c0*/  UMOV UR24, UR28 ;  /* 0x0000001c00187c82 */ /* 0x000fe20008000000 */
[----:B------:R-:W-:Y:S01]  /*26d0*/  UMOV UR25, 0x40000040 ;  /* 0x4000004000197882 */ /* 0x000fe20000000000 */
[----:B------:R-:W-:Y:S01]  /*26e0*/  UMOV UR16, UR24 ;  /* 0x0000001800107c82 */ /* 0x000fe20008000000 */
[----:B------:R-:W-:Y:S01]  /*26f0*/  QGMMA.64x16x32.F32.E4M3.E4M3 R24, gdesc[UR24], R24, UP0 ;  /* 0x00200000181879f3 */ /* 0x000fe2000bf00818 */
[----:B------:R-:W-:Y:S01]  /*2700*/  UMOV UR17, UR25 ;  /* 0x0000001900117c82 */ /* 0x000fe20008000000 */
[----:B------:R-:W-:Y:S01]  /*2710*/  UMOV UR26, UR14 ;  /* 0x0000000e001a7c82 */ /* 0x000fe20008000000 */
[----:B------:R-:W-:Y:S01]  /*2720*/  UMOV UR27, UR15 ;  /* 0x0000000f001b7c82 */ /* 0x000fe20008000000 */
[----:B------:R-:W-:Y:S01]  /*2730*/  QGMMA.64x16x32.F32.E4M3.E4M3 R40, gdesc[UR16], R40, UP0 ;  /* 0x00200000102879f3 */ /* 0x000fe2000bf00828 */
[----:B------:R-:W-:Y:S02]  /*2740*/  UIADD3 UR14, UR8, 0x2, URZ ;  /* 0x00000002080e7890 */ /* 0x000fe4000fffe03f */
[----:B------:R-:W-:Y:S01]  /*2750*/  UIADD3 UR18, UR8, 0x82, URZ ;  /* 0x0000008208127890 */ /* 0x000fe2000fffe03f */
[----:B------:R-:W-:Y:S01]  /*2760*/  QGMMA.64x16x32.F32.E4M3.E4M3 R56, gdesc[UR24], R56, UP0 ;  /* 0x00200000183879f3 */ /* 0x000fe2000bf00838 */
[----:B------:R-:W-:-:S02]  /*2770*/  UIADD3 UR26, UR8, 0x102, URZ ;  /* 0x00000102081a7890 */ /* 0x000fc4000fffe03f */
[----:B------:R-:W-:Y:S01]  /*2780*/  UIADD3 UR28, UR7, 0x402, URZ ;  /* 0x00000402071c7890 */ /* 0x000fe2000fffe03f */
[----:B------:R-:W-:Y:S01]  /*2790*/  UMOV UR15, 0x40000040 ;  /* 0x40000040000f7882 */ /* 0x000fe20000000000 */
[----:B------:R-:W-:Y:S01]  /*27a0*/  UMOV UR16, UR12 ;  /* 0x0000000c00107c82 */ /* 0x000fe20008000000 */
[----:B------:R-:W-:Y:S01]  /*27b0*/  UMOV UR17, UR13 ;  /* 0x0000000d00117c82 */ /* 0x000fe20008000000 */
[----:B------:R-:W-:Y:S01]  /*27c0*/  UMOV UR19, 0x40000040 ;  /* 0x4000004000137882 */ /* 0x000fe20000000000 */
[----:B------:R-:W-:Y:S01]  /*27d0*/  UMOV UR24, UR12 ;  /* 0x0000000c00187c82 */ /* 0x000fe20008000000 */
[----:B------:R-:W-:Y:S01]  /*27e0*/  UMOV UR25, UR13 ;  /* 0x0000000d00197c82 */ /* 0x000fe20008000000 */
[----:B------:R-:W-:Y:S01]  /*27f0*/  UMOV UR27, 0x40000040 ;  /* 0x40000040001b7882 */ /* 0x000fe20000000000 */
[----:B------:R-:W-:-:S04]  /*2800*/  UIADD3 UR6, UR6, 0x4, URZ ;  /* 0x0000000406067890 */ /* 0x000fc8000fffe03f */
[----:B------:R-:W-:Y:S01]  /*2810*/  UISETP.NE.AND UP0, UPT, UR6, UR21, UPT ;  /* 0x000000150600728c */ /* 0x000fe2000bf05270 */
        /* <DEDUP_REMOVED lines=12> */
[----:B------:R-:W-:-:S02]  /*28e0*/  UIADD3 UR18, UR8, 0x84, URZ ;  /* 0x0000008408127890 */ /* 0x000fc4000fffe03f */
[----:B------:R-:W-:Y:S01]  /*28f0*/  UIADD3 UR28, UR7, 0x404, URZ ;  /* 0x00000404071c7890 */ /* 0x000fe2000fffe03f */
[----:B------:R-:W-:Y:S01]  /*2900*/  QGMMA.64x16x32.F32.E4M3.E4M3 R56, gdesc[UR12], R56 ;  /* 0x002000000c3879f3 */ /* 0x000fe20008700838 */
[----:B------:R-:W-:Y:S02]  /*2910*/  UIADD3 UR12, UR7, 0x4, URZ ;  /* 0x00000004070c7890 */ /* 0x000fe4000fffe03f */
[----:B------:R-:W-:Y:S01]  /*2920*/  UIADD3 UR14, UR8, 0x4, URZ ;  /* 0x00000004080e7890 */ /* 0x000fe2000fffe03f */
[----:B------:R-:W-:Y:S01]  /*2930*/  UMOV UR13, 0x40000040 ;  /* 0x40000040000d7882 */ /* 0x000fe20000000000 */
[----:B------:R-:W-:Y:S01]  /*2940*/  UMOV UR15, 0x40000040 ;  /* 0x40000040000f7882 */ /* 0x000fe20000000000 */
[----:B------:R-:W-:Y:S02]  /*2950*/  UMOV UR17, UR13 ;  /* 0x0000000d00117c82 */ /* 0x000fe40008000000 */
[----:B------:R-:W-:Y:S01]  /*2960*/  UMOV UR16, UR12 ;  /* 0x0000000c00107c82 */ /* 0x000fe20008000000 */
[----:B------:R-:W-:Y:S01]  /*2970*/  UMOV UR19, 0x40000040 ;  /* 0x4000004000137882 */ /* 0x000fe20000000000 */
        /* <DEDUP_REMOVED lines=19> */
[----:B------:R-:W-:Y:S02]  /*2ab0*/  UIADD3 UR14, UR8, 0x6, URZ ;  /* 0x00000006080e7890 */ /* 0x000fe4000fffe03f */
[----:B------:R-:W-:Y:S01]  /*2ac0*/  UIADD3 UR7, UR7, 0x406, URZ ;  /* 0x0000040607077890 */ /* 0x000fe2000fffe03f */
        /* <DEDUP_REMOVED lines=17> */
[----:B------:R-:W-:Y:S01]  /*2be0*/  USEL UR7, URZ, 0x1, UP0 ;  /* 0x000000013f077887 */ /* 0x000fe20008000000 */
[----:B------:R-:W-:Y:S04]  /*2bf0*/  QGMMA.64x16x32.F32.E4M3.E4M3 R40, gdesc[UR16], R40 ;  /* 0x00200000102879f3 */ /* 0x000fe80008700828 */
[----:B------:R-:W-:Y:S01]  /*2c00*/  QGMMA.64x16x32.F32.E4M3.E4M3 R56, gdesc[UR12], R56, gsb0 ;  /* 0x002000000c3879f3 */ /* 0x000fe20008000838 */
[----:B------:R-:W-:-:S02]  /*2c10*/  ISETP.NE.AND P0, PT, RZ, UR7, PT ;  /* 0x00000007ff007c0c */ /* 0x000fc4000bf05270 */
[----:B------:R-:W-:-:S11]  /*2c20*/  WARPGROUP.DEPBAR.LE gsb0, 0x1 ;  /* 0x00008000000079c5 */ /* 0x000fd60000010100 */
[----:B------:R-:W-:Y:S05]  /*2c30*/  @!P0 BRA `(.L_x_28) ;  /* 0x0000000000c88947 */ /* 0x000fea0003800000 */
[----:B------:R-:W-:Y:S02]  /*2c40*/  WARPGROUP.DEPBAR.LE gsb0, 0x0 ;  /* 0x00008000000079c5 */ /* 0x000fe40000010000 */
[----:B------:R-:W-:-:S01]  /*2c50*/  FADD R113, R64, R113 ;  /* 0x0000007140717221 */ /* 0x000fc20000000000 */
[----:B------:R-:W-:Y:S01]  /*2c60*/  FADD R112, R65, R112 ;  /* 0x0000007041707221 */ /* 0x000fe20000000000 */
        /* <DEDUP_REMOVED lines=46> */
[----:B------:R-:W-:-:S06]  /*2f50*/  UMOV UR6, URZ ;  /* 0x0000003f00067c82 */ /* 0x000fcc0008000000 */
.L_x_28:
[----:B------:R-:W-:Y:S05]  /*2f60*/  @!P1 BRA `(.L_x_29) ;  /* 0x0000000000049947 */ /* 0x000fea0003800000 */
[----:B------:R-:W-:Y:S01]  /*2f70*/  BPT.TRAP 0x1 ;  /* 0x000000040000795c */ /* 0x000fe20000300000 */
.L_x_29:
[----:B------:R-:W-:-:S13]  /*2f80*/  ISETP.NE.AND P0, PT, R6, RZ, PT ;  /* 0x000000ff0600720c */ /* 0x000fda0003f05270 */
[----:B01----:R-:W-:-:S05]  /*2f90*/  @P0 LEA R14, R13, UR11, 0x3 ;  /* 0x0000000b0d0e0c11 */ /* 0x003fca000f8e18ff */
[----:B------:R-:W-:-:S05]  /*2fa0*/  @P0 VIADD R14, R14, 0x38 ;  /* 0x000000380e0e0836 */ /* 0x000fca0000000000 */
[----:B------:R-:W-:-:S04]  /*2fb0*/  @P0 PRMT R14, R5, 0x654, R14 ;  /* 0x00000654050e0816 */ /* 0x000fc8000000000e */
[----:B------:R0:W-:Y:S01]  /*2fc0*/  @P0 SYNCS.ARRIVE.TRANS64.RED.A1T0 RZ, [R14+URZ], RZ ;  /* 0x000000ff0eff09a7 */ /* 0x0001e2000810043f */
[----:B------:R-:W-:-:S13]  /*2fd0*/  ISETP.GT.U32.AND P0, PT, R4, 0x1, PT ;  /* 0x000000010400780c */ /* 0x000fda0003f04070 */
[----:B0-----:R-:W-:Y:S05]  /*2fe0*/  @P0 BRA `(.L_x_30) ;  /* 0x0000000000040947 */ /* 0x001fea0003800000 */
[----:B------:R-:W-:Y:S01]  /*2ff0*/  BPT.TRAP 0x1 ;  /* 0x000000040000795c */ /* 0x000fe20000300000 */
.L_x_30:
[----:B------:R-:W-:Y:S01]  /*3000*/  UIADD3 UR20, UR20, 0x1, URZ ;  /* 0x0000000114147890 */ /* 0x000fe2000fffe03f */
[C---:B------:R-:W-:Y:S01]  /*3010*/  ISETP.GT.AND P1, PT, R10.reuse, 0x1, PT ;  /* 0x000000010a00780c */ /* 0x040fe20003f24270 */
[----:B------:R-:W-:Y:S02]  /*3020*/  VIADD R13, R13, 0x1 ;  /* 0x000000010d0d7836 */ /* 0x000fe40000000000 */
[----:B------:R-:W-:Y:S01]  /*3030*/  UISETP.NE.AND UP0, UPT, UR20, 0x7, UPT ;  /* 0x000000071400788c */ /* 0x000fe2000bf05270 */
[----:B------:R-:W-:Y:S02]  /*3040*/  VIADD R10, R10, 0xffffffff ;  /* 0xffffffff0a0a7836 */ /* 0x000fe40000000000 */
[C---:B------:R-:W-:Y:S01]  /*3050*/  ISETP.NE.AND P0, PT, R13.reuse, 0x7, PT ;  /* 0x000000070d00780c */ /* 0x040fe20003f05270 */
[----:B------:R-:W-:Y:S02]  /*3060*/  USEL UR8, URZ, 0x1, UP0 ;  /* 0x000000013f087887 */ /* 0x000fe40008000000 */
[----:B------:R-:W-:Y:S01]  /*3070*/  USEL UR20, UR20, URZ, UP0 ;  /* 0x0000003f14147287 */ /* 0x000fe20008000000 */
[----:B------:R-:W-:-:S03]  /*3080*/  SEL R13, R13, RZ, P0 ;  /* 0x000000ff0d0d7207 */ /* 0x000fc60000000000 */
[----:B------:R-:W-:Y:S01]  /*3090*/  LOP3.LUT R16, R16, UR8, RZ, 0x3c, !PT ;  /* 0x0000000810107c12 */ /* 0x000fe2000f8e3cff */
[----:B------:R-:W-:Y:S01]  /*30a0*/  UMOV UR8, 0x1 ;  /* 0x0000000100087882 */ /* 0x000fe20000000000 */
[----:B------:R-:W-:Y:S06]  /*30b0*/  @P1 BRA `(.L_x_31) ;  /* 0xfffffff000d41947 */ /* 0x000fec000383ffff */
.L_x_23:
[----:B------:R-:W-:Y:S01]  /*30c0*/  UISETP.NE.AND UP0, UPT, UR6, URZ, UPT ;  /* 0x0000003f0600728c */ /* 0x000fe2000bf05270 */
[----:B01----:R-:W0:Y:S03]  /*30d0*/  LDC R10, c[0x0][0x28c] ;  /* 0x0000a300ff0a7b82 */ /* 0x003e260000000800 */
[----:B------:R-:W-:-:S06]  /*30e0*/  USEL UR6, URZ, 0x1, !UP0 ;  /* 0x000000013f067887 */ /* 0x000fcc000c000000 */
[----:B------:R-:W-:Y:S02]  /*30f0*/  ISETP.NE.AND P0, PT, RZ, UR6, PT ;  /* 0x00000006ff007c0c */ /* 0x000fe4000bf05270 */
[----:B0-----:R-:W-:-:S11]  /*3100*/  ISETP.GE.AND P1, PT, R10, 0x1, PT ;  /* 0x000000010a00780c */ /* 0x001fd60003f26270 */
[----:B------:R-:W-:Y:S05]  /*3110*/  @!P0 BRA `(.L_x_32) ;  /* 0x0000000000c48947 */ /* 0x000fea0003800000 */
[----:B------:R-:W-:Y:S02]  /*3120*/  WARPGROUP.DEPBAR.LE gsb0, 0x0 ;  /* 0x00008000000079c5 */ /* 0x000fe40000010000 */
[----:B------:R-:W-:Y:S01]  /*3130*/  FADD R113, R64, R113 ;  /* 0x0000007140717221 */ /* 0x000fe20000000000 */
        /* <DEDUP_REMOVED lines=46> */
[----:B------:R-:W-:-:S07]  /*3420*/  FADD R18, R18, R31 ;  /* 0x0000001f12127221 */ /* 0x000fce0000000000 */
.L_x_32:
[----:B------:R-:W-:Y:S02]  /*3430*/  WARPGROUP.DEPBAR.LE gsb0, 0x0 ;  /* 0x00008000000079c5 */ /* 0x000fe40000010000 */
[----:B------:R-:W-:Y:S05]  /*3440*/  @!P1 BRA `(.L_x_33) ;  /* 0x00000000005c9947 */ /* 0x000fea0003800000 */
[----:B------:R-:W-:-:S13]  /*3450*/  ISETP.NE.AND P0, PT, R114, 0x3, PT ;  /* 0x000000037200780c */ /* 0x000fda0003f05270 */
[----:B------:R-:W-:Y:S05]  /*3460*/  @!P0 BRA `(.L_x_34) ;  /* 0x0000000000048947 */ /* 0x000fea0003800000 */
[----:B------:R-:W-:Y:S01]  /*3470*/  BPT.TRAP 0x1 ;  /* 0x000000040000795c */ /* 0x000fe20000300000 */
.L_x_34:
[----:B------:R-:W-:Y:S01]  /*3480*/  ISETP.NE.AND P0, PT, R6, RZ, PT ;  /* 0x000000ff0600720c */ /* 0x000fe20003f05270 */
[----:B------:R-:W-:Y:S01]  /*3490*/  BSSY B0, `(.L_x_35) ;  /* 0x0000010000007945 */ /* 0x000fe20003800000 */
[----:B------:R-:W-:-:S11]  /*34a0*/  ISETP.GT.U32.AND P1, PT, R4, 0x1, PT ;  /* 0x000000010400780c */ /* 0x000fd60003f24070 */
[----:B------:R-:W-:Y:S05]  /*34b0*/  @!P0 BRA `(.L_x_36) ;  /* 0x0000000000348947 */ /* 0x000fea0003800000 */
[----:B------:R-:W-:-:S04]  /*34c0*/  UISETP.LT.AND UP0, UPT, UR9, 0x1, UPT ;  /* 0x000000010900788c */ /* 0x000fc8000bf01270 */
[----:B------:R-:W-:-:S04]  /*34d0*/  USEL UR8, UR9, 0x1, UP0 ;  /* 0x0000000109087887 */ /* 0x000fc80008000000 */
[----:B------:R-:W-:-:S04]  /*34e0*/  UIADD3 UR8, UR5, UR9, -UR8 ;  /* 0x0000000905087290 */ /* 0x000fc8000fffe808 */
[----:B------:R-:W-:-:S04]  /*34f0*/  UIMAD.WIDE.U32 UR6, UR8, 0x24924925, URZ ;  /* 0x24924925080678a5 */ /* 0x000fc8000f8e003f */
[----:B------:R-:W-:-:S04]  /*3500*/  UIADD3 UR6, UR8, -UR7, URZ ;  /* 0x8000000708067290 */ /* 0x000fc8000fffe03f */
[----:B------:R-:W-:-:S04]  /*3510*/  ULEA.HI UR6, UR6, UR7, URZ, 0x1f ;  /* 0x0000000706067291 */ /* 0x000fc8000f8ff83f */
[----:B------:R-:W-:-:S04]  /*3520*/  USHF.R.U32.HI UR6, URZ, 0x2, UR6 ;  /* 0x000000023f067899 */ /* 0x000fc80008011606 */
[----:B------:R-:W-:-:S04]  /*3530*/  UIMAD UR6, UR6, -0x7, UR8 ;  /* 0xfffffff9060678a4 */ /* 0x000fc8000f8e0208 */
[----:B------:R-:W-:-:S04]  /*3540*/  ULEA UR6, UR6, UR11, 0x3 ;  /* 0x0000000b06067291 */ /* 0x000fc8000f8e183f */
[----:B------:R-:W-:-:S06]  /*3550*/  UIADD3 UR6, UR6, 0x38, URZ ;  /* 0x0000003806067890 */ /* 0x000fcc000fffe03f */
[----:B------:R-:W-:-:S05]  /*3560*/  IMAD.U32 R10, RZ, RZ, UR6 ;  /* 0x00000006ff0a7e24 */ /* 0x000fca000f8e00ff */
[----:B------:R-:W-:-:S04]  /*3570*/  PRMT R10, R5, 0x654, R10 ;  /* 0x00000654050a7816 */ /* 0x000fc8000000000a */
[----:B------:R0:W-:Y:S03]  /*3580*/  SYNCS.ARRIVE.TRANS64.RED.A1T0 RZ, [R10+URZ], RZ ;  /* 0x000000ff0aff79a7 */ /* 0x0001e6000810043f */
.L_x_36:
[----:B------:R-:W-:Y:S05]  /*3590*/  BSYNC B0 ;  /* 0x0000000000007941 */ /* 0x000fea0003800000 */
.L_x_35:
[----:B------:R-:W-:Y:S05]  /*35a0*/  @P1 BRA `(.L_x_33) ;  /* 0x0000000000041947 */ /* 0x000fea0003800000 */
[----:B------:R-:W-:Y:S01]  /*35b0*/  BPT.TRAP 0x1 ;  /* 0x000000040000795c */ /* 0x000fe20000300000 */
.L_x_33:
[----:B------:R-:W1:Y:S01]  /*35c0*/  LDC R16, c[0x0][0x288] ;  /* 0x0000a200ff107b82 */ /* 0x000e620000000800 */
[--C-:B0-----:R-:W-:Y:S01]  /*35d0*/  SHF.R.U32.HI R10, RZ, 0x2, R0.reuse ;  /* 0x00000002ff0a7819 */ /* 0x101fe20000011600 */
[----:B------:R-:W-:Y:S01]  /*35e0*/  UIADD3 UR8, UR9, UR5, URZ ;  /* 0x0000000509087290 */ /* 0x000fe2000fffe03f */
[----:B------:R-:W-:Y:S01]  /*35f0*/  SHF.R.U32.HI R15, RZ, 0x7, R0 ;  /* 0x00000007ff0f7819 */ /* 0x000fe20000011600 */
[----:B------:R-:W-:Y:S01]  /*3600*/  IMAD R33, R12, 0x30, RZ ;  /* 0x000000300c217824 */ /* 0x000fe200078e02ff */
[----:B------:R-:W-:Y:S01]  /*3610*/  LOP3.LUT R14, R0, 0x60, RZ, 0xc0, !PT ;  /* 0x00000060000e7812 */ /* 0x000fe200078ec0ff */
[----:B------:R-:W-:Y:S01]  /*3620*/  UISETP.GT.U32.AND UP0, UPT, UR8, 0x6, UPT ;  /* 0x000000060800788c */ /* 0x000fe2000bf04070 */
[----:B------:R-:W-:Y:S01]  /*3630*/  LOP3.LUT R13, R10, 0x7, RZ, 0xc0, !PT ;  /* 0x000000070a0d7812 */ /* 0x000fe200078ec0ff */
[----:B------:R-:W-:Y:S01]  /*3640*/  UIMAD.WIDE.U32 UR6, UR8, 0x24924925, URZ ;  /* 0x24924925080678a5 */ /* 0x000fe2000f8e003f */
[----:B------:R-:W-:Y:S01]  /*3650*/  LOP3.LUT R10, R15, 0x1, RZ, 0xc0, !PT ;  /* 0x000000010f0a7812 */ /* 0x000fe200078ec0ff */
[----:B------:R-:W-:Y:S01]  /*3660*/  IMAD.SHL.U32 R26, R0, 0x2, RZ ;  /* 0x00000002001a7824 */ /* 0x000fe200078e00ff */
[----:B------:R-:W-:Y:S01]  /*3670*/  SHF.R.U32.HI R14, RZ, 0x1, R14 ;  /* 0x00000001ff0e7819 */ /* 0x000fe2000001160e */
[----:B------:R-:W-:Y:S01]  /*3680*/  ULDC UR12, c[0x0][0x284] ;  /* 0x0000a100000c7ab9 */ /* 0x000fe20000000800 */
[----:B------:R-:W-:Y:S01]  /*3690*/  UISETP.LT.U32.AND UP0, UPT, UR9, 0x7, UP0 ;  /* 0x000000070900788c */ /* 0x000fe20008701070 */
[----:B------:R-:W-:Y:S01]  /*36a0*/  IMAD.SHL.U32 R24, R10, 0x40, RZ ;  /* 0x000000400a187824 */ /* 0x000fe200078e00ff */
[-C--:B------:R-:W-:Y:S01]  /*36b0*/  IADD3 R15, RZ, -R14.reuse, -R13 ;  /* 0x8000000eff0f7210 */ /* 0x080fe20007ffe80d */
[----:B------:R-:W-:Y:S01]  /*36c0*/  UIADD3 UR5, UR8, -UR7, URZ ;  /* 0x8000000708057290 */ /* 0x000fe2000fffe03f */
[----:B------:R-:W-:Y:S01]  /*36d0*/  SHF.R.S32.HI R29, RZ, 0x1f, R7 ;  /* 0x0000001fff1d7819 */ /* 0x000fe20000011407 */
[----:B------:R-:W-:Y:S01]  /*36e0*/  UISETP.GE.U32.AND UP1, UPT, UR9, 0x7, UPT ;  /* 0x000000070900788c */ /* 0x000fe2000bf26070 */
[----:B------:R-:W-:Y:S01]  /*36f0*/  LOP3.LUT R13, R24, 0x40, R13, 0xe2, !PT ;  /* 0x00000040180d7812 */ /* 0x000fe200078ee20d */
[----:B------:R-:W-:Y:S01]  /*3700*/  IMAD R15, R10, -0x40, R15 ;  /* 0xffffffc00a0f7824 */ /* 0x000fe200078e020f */
[----:B------:R-:W-:Y:S01]  /*3710*/  LOP3.LUT R10, R0, 0x3, RZ, 0xc0, !PT ;  /* 0x00000003000a7812 */ /* 0x000fe200078ec0ff */
[----:B------:R-:W-:Y:S01]  /*3720*/  USEL UR6, URZ, 0x1, !UP0 ;  /* 0x000000013f067887 */ /* 0x000fe2000c000000 */
[----:B------:R-:W-:Y:S01]  /*3730*/  LOP3.LUT R24, R13, R14, RZ, 0xfc, !PT ;  /* 0x0000000e0d187212 */ /* 0x000fe200078efcff */
[----:B------:R-:W-:Y:S01]  /*3740*/  ULEA.HI UR5, UR5, UR7, URZ, 0x1f ;  /* 0x0000000705057291 */ /* 0x000fe2000f8ff83f */
[C---:B-1----:R-:W-:Y:S01]  /*3750*/  ISETP.GE.AND P0, PT, R33.reuse, R16, PT ;  /* 0x000000102100720c */ /* 0x042fe20003f06270 */
[----:B------:R-:W-:Y:S01]  /*3760*/  IMAD R14, R10, -0x2, R16 ;  /* 0xfffffffe0a0e7824 */ /* 0x000fe200078e0210 */
[----:B------:R-:W-:Y:S01]  /*3770*/  LOP3.LUT R26, R33, 0x6, R26, 0xf8, !PT ;  /* 0x00000006211a7812 */ /* 0x000fe200078ef81a */
[----:B------:R-:W-:Y:S01]  /*3780*/  IMAD R10, R11, 0xc0, RZ ;  /* 0x000000c00b0a7824 */ /* 0x000fe200078e02ff */
[----:B------:R-:W-:Y:S01]  /*3790*/  ULDC.64 UR10, c[0x0][0x5d0] ;  /* 0x00017400000a7ab9 */ /* 0x000fe20000000a00 */
[----:B------:R-:W-:Y:S01]  /*37a0*/  ULOP3.LUT UR4, UR4, UR6, URZ, 0x3c, !UPT ;  /* 0x0000000604047292 */ /* 0x000fe2000f8e3c3f */
[----:B------:R-:W-:Y:S01]  /*37b0*/  IMAD R12, R29, UR10, RZ ;  /* 0x0000000a1d0c7c24 */ /* 0x000fe2000f8e02ff */
[----:B------:R-:W-:Y:S01]  /*37c0*/  SHF.R.S32.HI R27, RZ, 0x1f, R26 ;  /* 0x0000001fff1b7819 */ /* 0x000fe2000001141a */
[----:B------:R-:W-:Y:S01]  /*37d0*/  USHF.R.U32.HI UR5, URZ, 0x2, UR5 ;  /* 0x000000023f057899 */ /* 0x000fe20008011605 */
[C---:B------:R-:W-:Y:S01]  /*37e0*/  ISETP.GE.OR P0, PT, R10.reuse, UR12, P0 ;  /* 0x0000000c0a007c0c */ /* 0x040fe20008706670 */
[C---:B------:R-:W-:Y:S01]  /*37f0*/  IMAD R17, R7.reuse, UR11, R12 ;  /* 0x0000000b07117c24 */ /* 0x040fe2000f8e020c */
[----:B------:R-:W-:Y:S01]  /*3800*/  IADD3 R38, -R10, UR12, R15 ;  /* 0x0000000c0a267c10 */ /* 0x000fe2000fffe10f */
[----:B------:R-:W-:Y:S01]  /*3810*/  IMAD.WIDE.U32 R12, R7, UR10, R26 ;  /* 0x0000000a070c7c25 */ /* 0x000fe2000f8e001a */
[----:B------:R-:W-:-:S02]  /*3820*/  @UP1 ULOP3.LUT UR4, UR4, 0x1, UR5, 0x78, !UPT ;  /* 0x0000000104041892 */ /* 0x000fc4000f8e7805 */
[----:B------:R-:W-:Y:S01]  /*3830*/  UIMAD UR5, UR5, -0x7, UR8 ;  /* 0xfffffff9050578a4 */ /* 0x000fe2000f8e0208 */
[----:B------:R-:W-:Y:S02]  /*3840*/  IMAD.MOV.U32 R25, RZ, RZ, RZ ;  /* 0x000000ffff197224 */ /* 0x000fe400078e00ff */
[----:B------:R-:W-:Y:S02]  /*3850*/  IMAD.IADD R13, R13, 0x1, R17 ;  /* 0x000000010d0d7824 */ /* 0x000fe400078e0211 */
[----:B------:R-:W-:-:S04]  /*3860*/  IMAD.WIDE R24, R11, 0xc0, R24 ;  /* 0x000000c00b187825 */ /* 0x000fc800078e0218 */
[----:B------:R-:W-:Y:S02]  /*3870*/  IMAD.IADD R33, R14, 0x1, -R33 ;  /* 0x000000010e217824 */ /* 0x000fe400078e0a21 */
[----:B------:R-:W-:Y:S01]  /*3880*/  IMAD.MOV.U32 R32, RZ, RZ, -0x1 ;  /* 0xffffffffff207424 */ /* 0x000fe200078e00ff */
[----:B------:R-:W-:Y:S06]  /*3890*/  @P0 BRA `(.L_x_37) ;  /* 0x0000003400c40947 */ /* 0x000fec0003800000 */
[----:B------:R-:W0:Y:S01]  /*38a0*/  LDC.64 R30, c[0x0][0x5c8] ;  /* 0x00017200ff1e7b82 */ /* 0x000e220000000a00 */
[----:B------:R-:W-:Y:S01]  /*38b0*/  ULDC.64 UR6, c[0x0][0x5c0] ;  /* 0x0001700000067ab9 */ /* 0x000fe20000000a00 */
[----:B------:R-:W-:Y:S01]  /*38c0*/  BSSY B0, `(.L_x_37) ;  /* 0x000036e000007945 */ /* 0x000fe20003800000 */
[-C--:B0-----:R-:W-:Y:S01]  /*38d0*/  IMAD R10, R25, R30.reuse, RZ ;  /* 0x0000001e190a7224 */ /* 0x081fe200078e02ff */
[----:B------:R-:W-:Y:S01]  /*38e0*/  SHF.L.U64.HI R28, R30, 0x3, R31 ;  /* 0x000000031e1c7819 */ /* 0x000fe2000001021f */
[----:B------:R-:W-:-:S04]  /*38f0*/  IMAD.WIDE.U32 R12, R24, R30, R12 ;  /* 0x0000001e180c7225 */ /* 0x000fc800078e000c */
[----:B------:R-:W-:Y:S01]  /*3900*/  IMAD R11, R24, R31, R10 ;  /* 0x0000001f180b7224 */ /* 0x000fe200078e020a */
[----:B------:R-:W-:Y:S01]  /*3910*/  IADD3 R10, P3, R12, UR6, RZ ;  /* 0x000000060c0a7c10 */ /* 0x000fe2000ff7e0ff */
[C---:B------:R-:W-:Y:S01]  /*3920*/  IMAD.SHL.U32 R17, R30.reuse, 0x8, RZ ;  /* 0x000000081e117824 */ /* 0x040fe200078e00ff */
[----:B------:R-:W-:Y:S01]  /*3930*/  LEA R15, P2, R30, R12, 0x7 ;  /* 0x0000000c1e0f7211 */ /* 0x000fe200078438ff */
[----:B------:R-:W-:-:S03]  /*3940*/  IMAD.IADD R35, R13, 0x1, R11 ;  /* 0x000000010d237824 */ /* 0x000fc600078e020b */
[----:B------:R-:W-:Y:S02]  /*3950*/  IADD3 R16, P1, P0, R12, UR6, R17 ;  /* 0x000000060c107c10 */ /* 0x000fe4000f83e011 */
[----:B------:R-:W-:Y:S02]  /*3960*/  IADD3.X R11, R35, UR7, RZ, P3, !PT ;  /* 0x00000007230b7c10 */ /* 0x000fe40009ffe4ff */
[----:B---3-5:R-:W-:Y:S02]  /*3970*/  FSETP.NEU.AND P3, PT, R9, RZ, PT ;  /* 0x000000ff0900720b */ /* 0x028fe40003f6d000 */
[----:B------:R-:W-:Y:S02]  /*3980*/  LEA.HI.X R13, R30, R35, R31, 0x7, P2 ;  /* 0x000000231e0d7211 */ /* 0x000fe400010f3c1f */
[C---:B------:R-:W-:Y:S02]  /*3990*/  IADD3 R14, P2, R15.reuse, UR6, RZ ;  /* 0x000000060f0e7c10 */ /* 0x040fe4000ff5e0ff */
[----:B------:R-:W-:-:S02]  /*39a0*/  IADD3 R12, P5, P6, R15, UR6, R17 ;  /* 0x000000060f0c7c10 */ /* 0x000fc4000febe011 */
[----:B------:R-:W-:Y:S02]  /*39b0*/  IADD3.X R15, R13, UR7, RZ, P2, !PT ;  /* 0x000000070d0f7c10 */ /* 0x000fe400097fe4ff */
[--C-:B------:R-:W-:Y:S02]  /*39c0*/  IADD3.X R17, R35, UR7, R28.reuse, P1, P0 ;  /* 0x0000000723117c10 */ /* 0x100fe40008fe041c */
[----:B------:R-:W-:Y:S01]  /*39d0*/  IADD3.X R13, R13, UR7, R28, P5, P6 ;  /* 0x000000070d0d7c10 */ /* 0x000fe2000afec41c */
[----:B------:R-:W-:Y:S06]  /*39e0*/  @!P3 BRA `(.L_x_38) ;  /* 0x00000028005cb947 */ /* 0x000fec0003800000 */
[----:B------:R-:W-:Y:S01]  /*39f0*/  ULDC.64 UR6, c[0x0][0x5b8] ;  /* 0x00016e0000067ab9 */ /* 0x000fe20000000a00 */
[----:B------:R-:W-:Y:S01]  /*3a00*/  ISETP.GE.AND P3, PT, R38, 0x1, PT ;  /* 0x000000012600780c */ /* 0x000fe20003f66270 */
[----:B------:R-:W-:Y:S01]  /*3a10*/  IMAD R30, R29, UR6, RZ ;  /* 0x000000061d1e7c24 */ /* 0x000fe2000f8e02ff */
[----:B------:R-:W-:Y:S01]  /*3a20*/  ULDC.64 UR10, c[0x0][0x5a8] ;  /* 0x00016a00000a7ab9 */ /* 0x000fe20000000a00 */
[----:B------:R-:W-:Y:S01]  /*3a30*/  IMAD.WIDE.U32 R28, R7, UR6, R26 ;  /* 0x00000006071c7c25 */ /* 0x000fe2000f8e001a */
[----:B------:R-:W-:Y:S01]  /*3a40*/  ISETP.LT.OR P1, PT, R33, 0x1, !P3 ;  /* 0x000000012100780c */ /* 0x000fe20005f21670 */
[----:B------:R-:W-:Y:S02]  /*3a50*/  BSSY B1, `(.L_x_39) ;  /* 0x000000c000017945 */ /* 0x000fe40003800000 */
[----:B------:R-:W-:Y:S01]  /*3a60*/  IMAD R7, R7, UR7, R30 ;  /* 0x0000000707077c24 */ /* 0x000fe2000f8e021e */
[----:B------:R-:W-:-:S03]  /*3a70*/  ULDC.64 UR6, c[0x0][0x5b0] ;  /* 0x00016c0000067ab9 */ /* 0x000fc60000000a00 */
[----:B------:R-:W-:Y:S02]  /*3a80*/  IMAD.IADD R29, R29, 0x1, R7 ;  /* 0x000000011d1d7824 */ /* 0x000fe400078e0207 */
[----:B------:R-:W-:Y:S02]  /*3a90*/  IMAD R7, R25, UR6, RZ ;  /* 0x0000000619077c24 */ /* 0x000fe4000f8e02ff */
[----:B------:R-:W-:-:S04]  /*3aa0*/  IMAD.WIDE.U32 R26, R24, UR6, R28 ;  /* 0x00000006181a7c25 */ /* 0x000fc8000f8e001c */
[----:B------:R-:W-:Y:S01]  /*3ab0*/  IMAD R7, R24, UR7, R7 ;  /* 0x0000000718077c24 */ /* 0x000fe2000f8e0207 */
[----:B------:R-:W-:-:S04]  /*3ac0*/  IADD3 R26, P0, R26, UR10, RZ ;  /* 0x0000000a1a1a7c10 */ /* 0x000fc8000ff1e0ff */
[--C-:B------:R-:W-:Y:S02]  /*3ad0*/  IADD3.X R27, R27, UR11, R7.reuse, P0, !PT ;  /* 0x0000000b1b1b7c10 */ /* 0x100fe400087fe407 */
[----:B------:R-:W-:Y:S01]  /*3ae0*/  PRMT R7, RZ, 0x7610, R7 ;  /* 0x00007610ff077816 */ /* 0x000fe20000000007 */
[----:B------:R-:W-:Y:S06]  /*3af0*/  @P1 BRA `(.L_x_40) ;  /* 0x0000000000041947 */ /* 0x000fec0003800000 */
[----:B------:R0:W5:Y:S02]  /*3b00*/  LDG.E.U8 R7, desc[UR22][R26.64] ;  /* 0x000000161a077981 */ /* 0x000164000c1e1100 */
.L_x_40:
[----:B------:R-:W-:Y:S05]  /*3b10*/  BSYNC B1 ;  /* 0x0000000000017941 */ /* 0x000fea0003800000 */
.L_x_39:
[----:B-----5:R-:W-:Y:S01]  /*3b20*/  LOP3.LUT R7, R7, 0xff, RZ, 0xc0, !PT ;  /* 0x000000ff07077812 */ /* 0x020fe200078ec0ff */
[----:B------:R-:W-:Y:S01]  /*3b30*/  BSSY B1, `(.L_x_41) ;  /* 0x000000b000017945 */ /* 0x000fe20003800000 */
[----:B------:R-:W-:Y:S02]  /*3b40*/  ISETP.LT.OR P0, PT, R33, 0x2, !P3 ;  /* 0x000000022100780c */ /* 0x000fe40005f01670 */
[----:B------:R-:W-:-:S05]  /*3b50*/  F2FP.F16.E4M3.UNPACK_B R7, R7 ;  /* 0x00000007ff07723e */ /* 0x000fca00020006ff */
[----:B------:R-:W-:Y:S01]  /*3b60*/  HADD2.F32 R30, -RZ, R7.H0_H0 ;  /* 0x20000007ff1e7230 */ /* 0x000fe20000004100 */
[----:B------:R-:W-:-:S04]  /*3b70*/  PRMT R7, RZ, 0x7610, R7 ;  /* 0x00007610ff077816 */ /* 0x000fc80000000007 */
[----:B------:R-:W-:-:S04]  /*3b80*/  FMUL R30, R30, R9 ;  /* 0x000000091e1e7220 */ /* 0x000fc80000400000 */
[----:B--2---:R-:W-:-:S05]  /*3b90*/  FFMA R30, R113, R8, R30 ;  /* 0x00000008711e7223 */ /* 0x004fca000000001e */
[----:B------:R-:W-:-:S05]  /*3ba0*/  F2FP.SATFINITE.E4M3.F32.PACK_AB_MERGE_C R31, RZ, R30, RZ ;  /* 0x0000001eff1f723e */ /* 0x000fca00048070ff */
[----:B------:R1:W-:Y:S01]  /*3bb0*/  @!P1 STG.E.U8 desc[UR22][R10.64], R31 ;  /* 0x0000001f0a009986 */ /* 0x0003e2000c101116 */
[----:B------:R-:W-:Y:S05]  /*3bc0*/  @P0 BRA `(.L_x_42) ;  /* 0x0000000000040947 */ /* 0x000fea0003800000 */
[----:B------:R2:W5:Y:S02]  /*3bd0*/  LDG.E.U8 R7, desc[UR22][R26.64+0x1] ;  /* 0x000001161a077981 */ /* 0x000564000c1e1100 */
.L_x_42:
[----:B------:R-:W-:Y:S05]  /*3be0*/  BSYNC B1 ;  /* 0x0000000000017941 */ /* 0x000fea0003800000 */
.L_x_41:
[----:B-----5:R-:W-:Y:S01]  /*3bf0*/  LOP3.LUT R7, R7, 0xff, RZ, 0xc0, !PT ;  /* 0x000000ff07077812 */ /* 0x020fe200078ec0ff */
[----:B------:R-:W-:Y:S01]  /*3c00*/  BSSY B1, `(.L_x_43) ;  /* 0x0000013000017945 */ /* 0x000fe20003800000 */
[----:B------:R-:W-:Y:S02]  /*3c10*/  IADD3 R35, P1, R24, 0x8, RZ ;  /* 0x0000000818237810 */ /* 0x000fe40007f3e0ff */
[----:B------:R-:W-:Y:S02]  /*3c20*/  F2FP.F16.E4M3.UNPACK_B R7, R7 ;  /* 0x00000007ff07723e */ /* 0x000fe400020006ff */
[----:B------:R-:W-:Y:S01]  /*3c30*/  ISETP.GE.AND P2, PT, R38, 0x9, PT ;  /* 0x000000092600780c */ /* 0x000fe20003f46270 */
[----:B-1----:R-:W-:Y:S02]  /*3c40*/  IMAD.X R31, RZ, RZ, R25, P1 ;  /* 0x000000ffff1f7224 */ /* 0x002fe400008e0619 */
[----:B------:R-:W-:Y:S01]  /*3c50*/  HADD2.F32 R30, -RZ, R7.H0_H0 ;  /* 0x20000007ff1e7230 */ /* 0x000fe20000004100 */
[----:B------:R-:W-:Y:S01]  /*3c60*/  ISETP.LT.OR P5, PT, R33, 0x1, !P2 ;  /* 0x000000012100780c */ /* 0x000fe200057a1670 */
[----:B------:R-:W-:-:S03]  /*3c70*/  IMAD R34, R31, UR6, RZ ;  /* 0x000000061f227c24 */ /* 0x000fc6000f8e02ff */
[----:B------:R-:W-:Y:S01]  /*3c80*/  FMUL R7, R30, R9 ;  /* 0x000000091e077220 */ /* 0x000fe20000400000 */
[----:B------:R-:W-:-:S04]  /*3c90*/  IMAD.WIDE.U32 R30, R35, UR6, R28 ;  /* 0x00000006231e7c25 */ /* 0x000fc8000f8e001c */
[----:B------:R-:W-:Y:S01]  /*3ca0*/  FFMA R7, R112, R8, R7 ;  /* 0x0000000870077223 */ /* 0x000fe20000000007 */
[----:B------:R-:W-:Y:S01]  /*3cb0*/  IMAD R35, R35, UR7, R34 ;  /* 0x0000000723237c24 */ /* 0x000fe2000f8e0222 */
[----:B------:R-:W-:-:S03]  /*3cc0*/  IADD3 R30, P1, R30, UR10, RZ ;  /* 0x0000000a1e1e7c10 */ /* 0x000fc6000ff3e0ff */
[----:B------:R-:W-:Y:S02]  /*3cd0*/  F2FP.SATFINITE.E4M3.F32.PACK_AB_MERGE_C R37, RZ, R7, RZ ;  /* 0x00000007ff25723e */ /* 0x000fe400048070ff */
[----:B------:R-:W-:Y:S02]  /*3ce0*/  IADD3.X R31, R31, UR11, R35, P1, !PT ;  /* 0x0000000b1f1f7c10 */ /* 0x000fe40008ffe423 */
[----:B------:R-:W-:Y:S01]  /*3cf0*/  PRMT R7, RZ, 0x7610, R7 ;  /* 0x00007610ff077816 */ /* 0x000fe20000000007 */
[----:B------:R1:W-:Y:S01]  /*3d00*/  @!P0 STG.E.U8 desc[UR22][R10.64+0x1], R37 ;  /* 0x000001250a008986 */ /* 0x0003e2000c101116 */
[----:B------:R-:W-:Y:S05]  /*3d10*/  @P5 BRA `(.L_x_44) ;  /* 0x0000000000045947 */ /* 0x000fea0003800000 */
[----:B------:R3:W5:Y:S02]  /*3d20*/  LDG.E.U8 R7, desc[UR22][R30.64] ;  /* 0x000000161e077981 */ /* 0x000764000c1e1100 */
.L_x_44:
[----:B------:R-:W-:Y:S05]  /*3d30*/  BSYNC B1 ;  /* 0x0000000000017941 */ /* 0x000fea0003800000 */
.L_x_43:
[----:B-----5:R-:W-:Y:S01]  /*3d40*/  LOP3.LUT R7, R7, 0xff, RZ, 0xc0, !PT ;  /* 0x000000ff07077812 */ /* 0x020fe200078ec0ff */
[----:B------:R-:W-:Y:S01]  /*3d50*/  BSSY B1, `(.L_x_45) ;  /* 0x000000b000017945 */ /* 0x000fe20003800000 */
[----:B------:R-:W-:Y:S02]  /*3d60*/  ISETP.LT.OR P0, PT, R33, 0x2, !P2 ;  /* 0x000000022100780c */ /* 0x000fe40005701670 */
[----:B------:R-:W-:-:S05]  /*3d70*/  F2FP.F16.E4M3.UNPACK_B R7, R7 ;  /* 0x00000007ff07723e */ /* 0x000fca00020006ff */
[----:B------:R-:W-:Y:S01]  /*3d80*/  HADD2.F32 R34, -RZ, R7.H0_H0 ;  /* 0x20000007ff227230 */ /* 0x000fe20000004100 */
[----:B------:R-:W-:-:S04]  /*3d90*/  PRMT R7, RZ, 0x7610, R7 ;  /* 0x00007610ff077816 */ /* 0x000fc80000000007 */
[----:B------:R-:W-:-:S04]  /*3da0*/  FMUL R34, R34, R9 ;  /* 0x0000000922227220 */ /* 0x000fc80000400000 */
[----:B------:R-:W-:-:S05]  /*3db0*/  FFMA R34, R111, R8, R34 ;  /* 0x000000086f227223 */ /* 0x000fca0000000022 */
[----:B------:R-:W-:-:S05]  /*3dc0*/  F2FP.SATFINITE.E4M3.F32.PACK_AB_MERGE_C R35, RZ, R34, RZ ;  /* 0x00000022ff23723e */ /* 0x000fca00048070ff */
[----:B------:R4:W-:Y:S01]  /*3dd0*/  @!P5 STG.E.U8 desc[UR22][R16.64], R35 ;  /* 0x000000231000d986 */ /* 0x0009e2000c101116 */
[----:B------:R-:W-:Y:S05]  /*3de0*/  @P0 BRA `(.L_x_46) ;  /* 0x0000000000040947 */ /* 0x000fea0003800000 */
[----:B------:R0:W5:Y:S02]  /*3df0*/  LDG.E.U8 R7, desc[UR22][R30.64+0x1] ;  /* 0x000001161e077981 */ /* 0x000164000c1e1100 */
.L_x_46:
[----:B------:R-:W-:Y:S05]  /*3e00*/  BSYNC B1 ;  /* 0x0000000000017941 */ /* 0x000fea0003800000 */
.L_x_45:
[----:B-----5:R-:W-:Y:S01]  /*3e10*/  LOP3.LUT R7, R7, 0xff, RZ, 0xc0, !PT ;  /* 0x000000ff07077812 */ /* 0x020fe200078ec0ff */
[----:B------:R-:W-:Y:S01]  /*3e20*/  BSSY B1, `(.L_x_47) ;  /* 0x000000b000017945 */ /* 0x000fe20003800000 */
[----:B------:R-:W-:Y:S02]  /*3e30*/  ISETP.LT.OR P1, PT, R33, 0x9, !P3 ;  /* 0x000000092100780c */ /* 0x000fe40005f21670 */
[----:B------:R-:W-:-:S05]  /*3e40*/  F2FP.F16.E4M3.UNPACK_B R7, R7 ;  /* 0x00000007ff07723e */ /* 0x000fca00020006ff */
[----:B------:R-:W-:-:S05]  /*3e50*/  HADD2.F32 R34, -RZ, R7.H0_H0 ;  /* 0x20000007ff227230 */ /* 0x000fca0000004100 */
[----:B------:R-:W-:-:S04]  /*3e60*/  FMUL R7, R34, R9 ;  /* 0x0000000922077220 */ /* 0x000fc80000400000 */
[----:B------:R-:W-:-:S05]  /*3e70*/  FFMA R7, R110, R8, R7 ;  /* 0x000000086e077223 */ /* 0x000fca0000000007 */
[----:B----4-:R-:W-:Y:S02]  /*3e80*/  F2FP.SATFINITE.E4M3.F32.PACK_AB_MERGE_C R35, RZ, R7, RZ ;  /* 0x00000007ff23723e */ /* 0x010fe400048070ff */
[----:B------:R-:W-:-:S03]  /*3e90*/  PRMT R7, RZ, 0x7610, R7 ;  /* 0x00007610ff077816 */ /* 0x000fc60000000007 */
[----:B------:R4:W-:Y:S01]  /*3ea0*/  @!P0 STG.E.U8 desc[UR22][R16.64+0x1], R35 ;  /* 0x0000012310008986 */ /* 0x0009e2000c101116 */
[----:B------:R-:W-:Y:S05]  /*3eb0*/  @P1 BRA `(.L_x_48) ;  /* 0x0000000000041947 */ /* 0x000fea0003800000 */
[----:B------:R0:W5:Y:S02]  /*3ec0*/  LDG.E.U8 R7, desc[UR22][R26.64+0x8] ;  /* 0x000008161a077981 */ /* 0x000164000c1e1100 */
.L_x_48:
[----:B------:R-:W-:Y:S05]  /*3ed0*/  BSYNC B1 ;  /* 0x0000000000017941 */ /* 0x000fea0003800000 */
.L_x_47:
        /* <DEDUP_REMOVED lines=8> */
[----:B----4-:R-:W-:-:S05]  /*3f60*/  F2FP.SATFINITE.E4M3.F32.PACK_AB_MERGE_C R35, RZ, R34, RZ ;  /* 0x00000022ff23723e */ /* 0x010fca00048070ff */
[----:B------:R4:W-:Y:S01]  /*3f70*/  @!P1 STG.E.U8 desc[UR22][R10.64+0x8], R35 ;  /* 0x000008230a009986 */ /* 0x0009e2000c101116 */
[----:B------:R-:W-:Y:S05]  /*3f80*/  @P0 BRA `(.L_x_50) ;  /* 0x0000000000040947 */ /* 0x000fea0003800000 */
[----:B------:R0:W5:Y:S02]  /*3f90*/  LDG.E.U8 R7, desc[UR22][R26.64+0x9] ;  /* 0x000009161a077981 */ /* 0x000164000c1e1100 */
.L_x_50:
[----:B------:R-:W-:Y:S05]  /*3fa0*/  BSYNC B1 ;  /* 0x0000000000017941 */ /* 0x000fea0003800000 */
.L_x_49:
        /* <DEDUP_REMOVED lines=12> */
.L_x_52:
[----:B------:R-:W-:Y:S05]  /*4070*/  BSYNC B1 ;  /* 0x0000000000017941 */ /* 0x000fea0003800000 */
.L_x_51:
        /* <DEDUP_REMOVED lines=12> */
.L_x_54:
[----:B------:R-:W-:Y:S05]  /*4140*/  BSYNC B1 ;  /* 0x0000000000017941 */ /* 0x000fea0003800000 */
.L_x_53:
[----:B-----5:R-:W-:Y:S01]  /*4150*/  LOP3.LUT R7, R7, 0xff, RZ, 0xc0, !PT ;  /* 0x000000ff07077812 */ /* 0x020fe200078ec0ff */
[----:B------:R-:W-:Y:S01]  /*4160*/  BSSY B1, `(.L_x_55) ;  /* 0x0000013000017945 */ /* 0x000fe20003800000 */
[----:B-1----:R-:W-:Y:S02]  /*4170*/  IADD3 R37, P0, R24, 0x80, RZ ;  /* 0x0000008018257810 */ /* 0x002fe40007f1e0ff */
[----:B------:R-:W-:Y:S02]  /*4180*/  F2FP.F16.E4M3.UNPACK_B R7, R7 ;  /* 0x00000007ff07723e */ /* 0x000fe400020006ff */
[----:B------:R-:W-:Y:S01]  /*4190*/  ISETP.GE.AND P1, PT, R38, 0x81, PT ;  /* 0x000000812600780c */ /* 0x000fe20003f26270 */
[----:B----4-:R-:W-:Y:S02]  /*41a0*/  IMAD.X R35, RZ, RZ, R25, P0 ;  /* 0x000000ffff237224 */ /* 0x010fe400000e0619 */
        /* <DEDUP_REMOVED lines=14> */
.L_x_56:
[----:B------:R-:W-:Y:S05]  /*4290*/  BSYNC B1 ;  /* 0x0000000000017941 */ /* 0x000fea0003800000 */
.L_x_55:
        /* <DEDUP_REMOVED lines=12> */
.L_x_58:
[----:B------:R-:W-:Y:S05]  /*4360*/  BSYNC B1 ;  /* 0x0000000000017941 */ /* 0x000fea0003800000 */
.L_x_57:
[----:B-----5:R-:W-:Y:S01]  /*4370*/  LOP3.LUT R7, R7, 0xff, RZ, 0xc0, !PT ;  /* 0x000000ff07077812 */ /* 0x020fe200078ec0ff */
[----:B------:R-:W-:Y:S01]  /*4380*/  BSSY B1, `(.L_x_59) ;  /* 0x0000013000017945 */ /* 0x000fe20003800000 */
[----:B0-----:R-:W-:Y:S02]  /*4390*/  IADD3 R37, P0, R24, 0x88, RZ ;  /* 0x0000008818257810 */ /* 0x001fe40007f1e0ff */
[----:B------:R-:W-:-:S03]  /*43a0*/  F2FP.F16.E4M3.UNPACK_B R7, R7 ;  /* 0x00000007ff07723e */ /* 0x000fc600020006ff */
[----:B------:R-:W-:Y:S01]  /*43b0*/  IMAD.X R24, RZ, RZ, R25, P0 ;  /* 0x000000ffff187224 */ /* 0x000fe200000e0619 */
[----:B------:R-:W-:Y:S01]  /*43c0*/  ISETP.GE.AND P0, PT, R38, 0x89, PT ;  /* 0x000000892600780c */ /* 0x000fe20003f06270 */
[----:B------:R-:W-:Y:S02]  /*43d0*/  HADD2.F32 R36, -RZ, R7.H0_H0 ;  /* 0x20000007ff247230 */ /* 0x000fe40000004100 */
[----:B------:R-:W-:Y:S02]  /*43e0*/  IMAD R24, R24, UR6, RZ ;  /* 0x0000000618187c24 */ /* 0x000fe4000f8e02ff */
[----:B------:R-:W-:-:S04]  /*43f0*/  IMAD.WIDE.U32 R28, R37, UR6, R28 ;  /* 0x00000006251c7c25 */ /* 0x000fc8000f8e001c */
[----:B------:R-:W-:Y:S01]  /*4400*/  FMUL R7, R36, R9 ;  /* 0x0000000924077220 */ /* 0x000fe20000400000 */
[----:B------:R-:W-:-:S03]  /*4410*/  IMAD R37, R37, UR7, R24 ;  /* 0x0000000725257c24 */ /* 0x000fc6000f8e0218 */
[----:B------:R-:W-:Y:S01]  /*4420*/  FFMA R7, R104, R8, R7 ;  /* 0x0000000868077223 */ /* 0x000fe20000000007 */
[----:B------:R-:W-:-:S04]  /*4430*/  IADD3 R24, P6, R28, UR10, RZ ;  /* 0x0000000a1c187c10 */ /* 0x000fc8000ffde0ff */
[----:B-1----:R-:W-:Y:S02]  /*4440*/  F2FP.SATFINITE.E4M3.F32.PACK_AB_MERGE_C R39, RZ, R7, RZ ;  /* 0x00000007ff27723e */ /* 0x002fe400048070ff */
[----:B------:R-:W-:Y:S02]  /*4450*/  IADD3.X R25, R29, UR11, R37, P6, !PT ;  /* 0x0000000b1d197c10 */ /* 0x000fe4000b7fe425 */
[----:B------:R-:W-:Y:S01]  /*4460*/  PRMT R7, RZ, 0x7610, R7 ;  /* 0x00007610ff077816 */ /* 0x000fe20000000007 */
[----:B------:R0:W-:Y:S01]  /*4470*/  @!P5 STG.E.U8 desc[UR22][R14.64+0x1], R39 ;  /* 0x000001270e00d986 */ /* 0x0001e2000c101116 */
[----:B------:R-:W-:-:S13]  /*4480*/  ISETP.LT.OR P5, PT, R33, 0x1, !P0 ;  /* 0x000000012100780c */ /* 0x000fda00047a1670 */
[----:B0-----:R-:W-:Y:S05]  /*4490*/  @P5 BRA `(.L_x_60) ;  /* 0x0000000000045947 */ /* 0x001fea0003800000 */
[----:B------:R0:W5:Y:S02]  /*44a0*/  LDG.E.U8 R7, desc[UR22][R24.64] ;  /* 0x0000001618077981 */ /* 0x000164000c1e1100 */
.L_x_60:
[----:B------:R-:W-:Y:S05]  /*44b0*/  BSYNC B1 ;  /* 0x0000000000017941 */ /* 0x000fea0003800000 */
.L_x_59:
        /* <DEDUP_REMOVED lines=12> */
.L_x_62:
[----:B------:R-:W-:Y:S05]  /*4580*/  BSYNC B1 ;  /* 0x0000000000017941 */ /* 0x000fea0003800000 */
.L_x_61:
[----:B-----5:R-:W-:Y:S01]  /*4590*/  LOP3.LUT R7, R7, 0xff, RZ, 0xc0, !PT ;  /* 0x000000ff07077812 */ /* 0x020fe200078ec0ff */
[----:B------:R-:W-:Y:S01]  /*45a0*/  BSSY B1, `(.L_x_63) ;  /* 0x000000b000017945 */ /* 0x000fe20003800000 */
[----:B------:R-:W-:Y:S02]  /*45b0*/  ISETP.LT.OR P5, PT, R33, 0x9, !P1 ;  /* 0x000000092100780c */ /* 0x000fe40004fa1670 */
[----:B------:R-:W-:-:S05]  /*45c0*/  F2FP.F16.E4M3.UNPACK_B R7, R7 ;  /* 0x00000007ff07723e */ /* 0x000fca00020006ff */
[----:B------:R-:W-:-:S05]  /*45d0*/  HADD2.F32 R28, -RZ, R7.H0_H0 ;  /* 0x20000007ff1c7230 */ /* 0x000fca0000004100 */
[----:B------:R-:W-:-:S04]  /*45e0*/  FMUL R7, R28, R9 ;  /* 0x000000091c077220 */ /* 0x000fc80000400000 */
[----:B------:R-:W-:-:S05]  /*45f0*/  FFMA R7, R102, R8, R7 ;  /* 0x0000000866077223 */ /* 0x000fca0000000007 */
[----:B-1----:R-:W-:Y:S02]  /*4600*/  F2FP.SATFINITE.E4M3.F32.PACK_AB_MERGE_C R29, RZ, R7, RZ ;  /* 0x00000007ff1d723e */ /* 0x002fe400048070ff */
[----:B------:R-:W-:-:S03]  /*4610*/  PRMT R7, RZ, 0x7610, R7 ;  /* 0x00007610ff077816 */ /* 0x000fc60000000007 */
[----:B------:R1:W-:Y:S01]  /*4620*/  @!P6 STG.E.U8 desc[UR22][R12.64+0x1], R29 ;  /* 0x0000011d0c00e986 */ /* 0x0003e2000c101116 */
[----:B------:R-:W-:Y:S05]  /*4630*/  @P5 BRA `(.L_x_64) ;  /* 0x0000000000045947 */ /* 0x000fea0003800000 */
[----:B------:R0:W5:Y:S02]  /*4640*/  LDG.E.U8 R7, desc[UR22][R34.64+0x8] ;  /* 0x0000081622077981 */ /* 0x000164000c1e1100 */
.L_x_64:
[----:B------:R-:W-:Y:S05]  /*4650*/  BSYNC B1 ;  /* 0x0000000000017941 */ /* 0x000fea0003800000 */
.L_x_63:
        /* <DEDUP_REMOVED lines=8> */
[----:B-1----:R-:W-:-:S05]  /*46e0*/  F2FP.SATFINITE.E4M3.F32.PACK_AB_MERGE_C R29, RZ, R28, RZ ;  /* 0x0000001cff1d723e */ /* 0x002fca00048070ff */
[----:B------:R1:W-:Y:S01]  /*46f0*/  @!P5 STG.E.U8 desc[UR22][R14.64+0x8], R29 ;  /* 0x0000081d0e00d986 */ /* 0x0003e2000c101116 */
[----:B------:R-:W-:Y:S05]  /*4700*/  @P6 BRA `(.L_x_66) ;  /* 0x0000000000046947 */ /* 0x000fea0003800000 */
[----:B------:R0:W5:Y:S02]  /*4710*/  LDG.E.U8 R7, desc[UR22][R34.64+0x9] ;  /* 0x0000091622077981 */ /* 0x000164000c1e1100 */
.L_x_66:
[----:B------:R-:W-:Y:S05]  /*4720*/  BSYNC B1 ;  /* 0x0000000000017941 */ /* 0x000fea0003800000 */
.L_x_65:
        /* <DEDUP_REMOVED lines=12> */
.L_x_68:
[----:B------:R-:W-:Y:S05]  /*47f0*/  BSYNC B1 ;  /* 0x0000000000017941 */ /* 0x000fea0003800000 */
.L_x_67:
        /* <DEDUP_REMOVED lines=12> */
.L_x_70:
[----:B------:R-:W-:Y:S05]  /*48c0*/  BSYNC B1 ;  /* 0x0000000000017941 */ /* 0x000fea0003800000 */
.L_x_69:
        /* <DEDUP_REMOVED lines=12> */
.L_x_72:
[----:B------:R-:W-:Y:S05]  /*4990*/  BSYNC B1 ;  /* 0x0000000000017941 */ /* 0x000fea0003800000 */
.L_x_71:
        /* <DEDUP_REMOVED lines=12> */
.L_x_74:
[----:B------:R-:W-:Y:S05]  /*4a60*/  BSYNC B1 ;  /* 0x0000000000017941 */ /* 0x000fea0003800000 */
.L_x_73:
        /* <DEDUP_REMOVED lines=12> */
.L_x_76:
[----:B------:R-:W-:Y:S05]  /*4b30*/  BSYNC B1 ;  /* 0x0000000000017941 */ /* 0x000fea0003800000 */
.L_x_75:
        /* <DEDUP_REMOVED lines=12> */
.L_x_78:
[----:B------:R-:W-:Y:S05]  /*4c00*/  BSYNC B1 ;  /* 0x0000000000017941 */ /* 0x000fea0003800000 */
.L_x_77:
        /* <DEDUP_REMOVED lines=12> */
.L_x_80:
[----:B------:R-:W-:Y:S05]  /*4cd0*/  BSYNC B1 ;  /* 0x0000000000017941 */ /* 0x000fea0003800000 */
.L_x_79:
        /* <DEDUP_REMOVED lines=12> */
.L_x_82:
[----:B------:R-:W-:Y:S05]  /*4da0*/  BSYNC B1 ;  /* 0x0000000000017941 */ /* 0x000fea0003800000 */
.L_x_81:
        /* <DEDUP_REMOVED lines=12> */
.L_x_84:
[----:B------:R-:W-:Y:S05]  /*4e70*/  BSYNC B1 ;  /* 0x0000000000017941 */ /* 0x000fea0003800000 */
.L_x_83:
        /* <DEDUP_REMOVED lines=12> */
.L_x_86:
[----:B------:R-:W-:Y:S05]  /*4f40*/  BSYNC B1 ;  /* 0x0000000000017941 */ /* 0x000fea0003800000 */
.L_x_85:
        /* <DEDUP_REMOVED lines=12> */
.L_x_88:
[----:B------:R-:W-:Y:S05]  /*5010*/  BSYNC B1 ;  /* 0x0000000000017941 */ /* 0x000fea0003800000 */
.L_x_87:
        /* <DEDUP_REMOVED lines=12> */
.L_x_90:
[----:B------:R-:W-:Y:S05]  /*50e0*/  BSYNC B1 ;  /* 0x0000000000017941 */ /* 0x000fea0003800000 */
.L_x_89:
        /* <DEDUP_REMOVED lines=12> */
.L_x_92:
[----:B------:R-:W-:Y:S05]  /*51b0*/  BSYNC B1 ;  /* 0x0000000000017941 */ /* 0x000fea0003800000 */
.L_x_91:
        /* <DEDUP_REMOVED lines=12> */
.L_x_94:
[----:B------:R-:W-:Y:S05]  /*5280*/  BSYNC B1 ;  /* 0x0000000000017941 */ /* 0x000fea0003800000 */
.L_x_93:
        /* <DEDUP_REMOVED lines=12> */
.L_x_96:
[----:B------:R-:W-:Y:S05]  /*5350*/  BSYNC B1 ;  /* 0x0000000000017941 */ /* 0x000fea0003800000 */
.L_x_95:
        /* <DEDUP_REMOVED lines=12> */
.L_x_98:
[----:B------:R-:W-:Y:S05]  /*5420*/  BSYNC B1 ;  /* 0x0000000000017941 */ /* 0x000fea0003800000 */
.L_x_97:
        /* <DEDUP_REMOVED lines=12> */
.L_x_100:
[----:B------:R-:W-:Y:S05]  /*54f0*/  BSYNC B1 ;  /* 0x0000000000017941 */ /* 0x000fea0003800000 */
.L_x_99:
        /* <DEDUP_REMOVED lines=12> */
.L_x_102:
[----:B------:R-:W-:Y:S05]  /*55c0*/  BSYNC B1 ;  /* 0x0000000000017941 */ /* 0x000fea0003800000 */
.L_x_101:
        /* <DEDUP_REMOVED lines=12> */
.L_x_104:
[----:B------:R-:W-:Y:S05]  /*5690*/  BSYNC B1 ;  /* 0x0000000000017941 */ /* 0x000fea0003800000 */
.L_x_103:
        /* <DEDUP_REMOVED lines=12> */
.L_x_106:
[----:B------:R-:W-:Y:S05]  /*5760*/  BSYNC B1 ;  /* 0x0000000000017941 */ /* 0x000fea0003800000 */
.L_x_105:
        /* <DEDUP_REMOVED lines=12> */
.L_x_108:
[----:B------:R-:W-:Y:S05]  /*5830*/  BSYNC B1 ;  /* 0x0000000000017941 */ /* 0x000fea0003800000 */
.L_x_107:
        /* <DEDUP_REMOVED lines=12> */
.L_x_110:
[----:B------:R-:W-:Y:S05]  /*5900*/  BSYNC B1 ;  /* 0x0000000000017941 */ /* 0x000fea0003800000 */
.L_x_109:
        /* <DEDUP_REMOVED lines=12> */
.L_x_112:
[----:B------:R-:W-:Y:S05]  /*59d0*/  BSYNC B1 ;  /* 0x0000000000017941 */ /* 0x000fea0003800000 */
.L_x_111:
        /* <DEDUP_REMOVED lines=12> */
.L_x_114:
[----:B------:R-:W-:Y:S05]  /*5aa0*/  BSYNC B1 ;  /* 0x0000000000017941 */ /* 0x000fea0003800000 */
.L_x_113:
[----:B-----5:R-:W-:Y:S01]  /*5ab0*/  LOP3.LUT R7, R7, 0xff, RZ, 0xc0, !PT ;  /* 0x000000ff07077812 */ /* 0x020fe200078ec0ff */
[----:B------:R-:W-:Y:S01]  /*5ac0*/  BSSY B1, `(.L_x_115) ;  /* 0x000000b000017945 */ /* 0x000fe20003800000 */
[----:B------:R-:W-:Y:S02]  /*5ad0*/  ISETP.LT.OR P5, PT, R33, 0x29, !P2 ;  /* 0x000000292100780c */ /* 0x000fe400057a1670 */
[----:B------:R-:W-:-:S05]  /*5ae0*/  F2FP.F16.E4M3.UNPACK_B R7, R7 ;  /* 0x00000007ff07723e */ /* 0x000fca00020006ff */
[----:B0-2---:R-:W-:-:S05]  /*5af0*/  HADD2.F32 R26, -RZ, R7.H0_H0 ;  /* 0x20000007ff1a7230 */ /* 0x005fca0000004100 */
[----:B------:R-:W-:-:S04]  /*5b00*/  FMUL R7, R26, R9 ;  /* 0x000000091a077220 */ /* 0x000fc80000400000 */
[----:B------:R-:W-:-:S05]  /*5b10*/  FFMA R7, R76, R8, R7 ;  /* 0x000000084c077223 */ /* 0x000fca0000000007 */
[----:B------:R-:W-:Y:S02]  /*5b20*/  F2FP.SATFINITE.E4M3.F32.PACK_AB_MERGE_C R27, RZ, R7, RZ ;  /* 0x00000007ff1b723e */ /* 0x000fe400048070ff */
[----:B------:R-:W-:-:S03]  /*5b30*/  PRMT R7, RZ, 0x7610, R7 ;  /* 0x00007610ff077816 */ /* 0x000fc60000000007 */
[----:B------:R0:W-:Y:S01]  /*5b40*/  @!P3 STG.E.U8 desc[UR22][R10.64+0x29], R27 ;  /* 0x0000291b0a00b986 */ /* 0x0001e2000c101116 */
[----:B------:R-:W-:Y:S05]  /*5b50*/  @P5 BRA `(.L_x_116) ;  /* 0x0000000000045947 */ /* 0x000fea0003800000 */
[----:B------:R2:W5:Y:S02]  /*5b60*/  LDG.E.U8 R7, desc[UR22][R30.64+0x28] ;  /* 0x000028161e077981 */ /* 0x000564000c1e1100 */
.L_x_116:
[----:B------:R-:W-:Y:S05]  /*5b70*/  BSYNC B1 ;  /* 0x0000000000017941 */ /* 0x000fea0003800000 */
.L_x_115:
[----:B-----5:R-:W-:Y:S01]  /*5b80*/  LOP3.LUT R7, R7, 0xff, RZ, 0xc0, !PT ;  /* 0x000000ff07077812 */ /* 0x020fe200078ec0ff */
[----:B------:R-:W-:Y:S01]  /*5b90*/  BSSY B1, `(.L_x_117) ;  /* 0x000000b000017945 */ /* 0x000fe20003800000 */
[----:B------:R-:W-:Y:S02]  /*5ba0*/  ISETP.LT.OR P2, PT, R33, 0x2a, !P2 ;  /* 0x0000002a2100780c */ /* 0x000fe40005741670 */
[----:B------:R-:W-:-:S05]  /*5bb0*/  F2FP.F16.E4M3.UNPACK_B R7, R7 ;  /* 0x00000007ff07723e */ /* 0x000fca00020006ff */
[----:B01----:R-:W-:Y:S01]  /*5bc0*/  HADD2.F32 R10, -RZ, R7.H0_H0 ;  /* 0x20000007ff0a7230 */ /* 0x003fe20000004100 */
[----:B------:R-:W-:-:S04]  /*5bd0*/  PRMT R7, RZ, 0x7610, R7 ;  /* 0x00007610ff077816 */ /* 0x000fc80000000007 */
[----:B------:R-:W-:-:S04]  /*5be0*/  FMUL R10, R10, R9 ;  /* 0x000000090a0a7220 */ /* 0x000fc80000400000 */
[----:B------:R-:W-:-:S05]  /*5bf0*/  FFMA R10, R75, R8, R10 ;  /* 0x000000084b0a7223 */ /* 0x000fca000000000a */
[----:B------:R-:W-:-:S05]  /*5c00*/  F2FP.SATFINITE.E4M3.F32.PACK_AB_MERGE_C R11, RZ, R10, RZ ;  /* 0x0000000aff0b723e */ /* 0x000fca00048070ff */
[----:B------:R0:W-:Y:S01]  /*5c10*/  @!P5 STG.E.U8 desc[UR22][R16.64+0x28], R11 ;  /* 0x0000280b1000d986 */ /* 0x0001e2000c101116 */
[----:B------:R-:W-:Y:S05]  /*5c20*/  @P2 BRA `(.L_x_118) ;  /* 0x0000000000042947 */ /* 0x000fea0003800000 */
[----:B------:R1:W5:Y:S02]  /*5c30*/  LDG.E.U8 R7, desc[UR22][R30.64+0x29] ;  /* 0x000029161e077981 */ /* 0x000364000c1e1100 */
.L_x_118:
[----:B------:R-:W-:Y:S05]  /*5c40*/  BSYNC B1 ;  /* 0x0000000000017941 */ /* 0x000fea0003800000 */
.L_x_117:
[----:B-----5:R-:W-:Y:S01]  /*5c50*/  LOP3.LUT R7, R7, 0xff, RZ, 0xc0, !PT ;  /* 0x000000ff07077812 */ /* 0x020fe200078ec0ff */
[----:B------:R-:W-:Y:S01]  /*5c60*/  BSSY B1, `(.L_x_119) ;  /* 0x000000b000017945 */ /* 0x000fe20003800000 */
[----:B------:R-:W-:Y:S02]  /*5c70*/  ISETP.LT.OR P3, PT, R33, 0x21, !P1 ;  /* 0x000000212100780c */ /* 0x000fe40004f61670 */
[----:B------:R-:W-:-:S05]  /*5c80*/  F2FP.F16.E4M3.UNPACK_B R7, R7 ;  /* 0x00000007ff07723e */ /* 0x000fca00020006ff */
[----:B------:R-:W-:-:S05]  /*5c90*/  HADD2.F32 R10, -RZ, R7.H0_H0 ;  /* 0x20000007ff0a7230 */ /* 0x000fca0000004100 */
[----:B------:R-:W-:-:S04]  /*5ca0*/  FMUL R7, R10, R9 ;  /* 0x000000090a077220 */ /* 0x000fc80000400000 */
[----:B------:R-:W-:-:S05]  /*5cb0*/  FFMA R7, R74, R8, R7 ;  /* 0x000000084a077223 */ /* 0x000fca0000000007 */
[----:B0-----:R-:W-:Y:S02]  /*5cc0*/  F2FP.SATFINITE.E4M3.F32.PACK_AB_MERGE_C R11, RZ, R7, RZ ;  /* 0x00000007ff0b723e */ /* 0x001fe400048070ff */
[----:B------:R-:W-:-:S03]  /*5cd0*/  PRMT R7, RZ, 0x7610, R7 ;  /* 0x00007610ff077816 */ /* 0x000fc60000000007 */
[----:B------:R0:W-:Y:S01]  /*5ce0*/  @!P2 STG.E.U8 desc[UR22][R16.64+0x29], R11 ;  /* 0x0000290b1000a986 */ /* 0x0001e2000c101116 */
[----:B------:R-:W-:Y:S05]  /*5cf0*/  @P3 BRA `(.L_x_120) ;  /* 0x0000000000043947 */ /* 0x000fea0003800000 */
[----:B------:R0:W5:Y:S02]  /*5d00*/  LDG.E.U8 R7, desc[UR22][R34.64+0x20] ;  /* 0x0000201622077981 */ /* 0x000164000c1e1100 */
.L_x_120:
[----:B------:R-:W-:Y:S05]  /*5d10*/  BSYNC B1 ;  /* 0x0000000000017941 */ /* 0x000fea0003800000 */
.L_x_119:
        /* <DEDUP_REMOVED lines=8> */
[----:B0-----:R-:W-:-:S05]  /*5da0*/  F2FP.SATFINITE.E4M3.F32.PACK_AB_MERGE_C R11, RZ, R10, RZ ;  /* 0x0000000aff0b723e */ /* 0x001fca00048070ff */
[----:B------:R0:W-:Y:S01]  /*5db0*/  @!P3 STG.E.U8 desc[UR22][R14.64+0x20], R11 ;  /* 0x0000200b0e00b986 */ /* 0x0001e2000c101116 */
[----:B------:R-:W-:Y:S05]  /*5dc0*/  @P2 BRA `(.L_x_122) ;  /* 0x0000000000042947 */ /* 0x000fea0003800000 */
[----:B------:R0:W5:Y:S02]  /*5dd0*/  LDG.E.U8 R7, desc[UR22][R34.64+0x21] ;  /* 0x0000211622077981 */ /* 0x000164000c1e1100 */
.L_x_122:
[----:B------:R-:W-:Y:S05]  /*5de0*/  BSYNC B1 ;  /* 0x0000000000017941 */ /* 0x000fea0003800000 */
.L_x_121:
        /* <DEDUP_REMOVED lines=12> */
.L_x_124:
[----:B------:R-:W-:Y:S05]  /*5eb0*/  BSYNC B1 ;  /* 0x0000000000017941 */ /* 0x000fea0003800000 */
.L_x_123:
        /* <DEDUP_REMOVED lines=12> */
.L_x_126:
[----:B------:R-:W-:Y:S05]  /*5f80*/  BSYNC B1 ;  /* 0x0000000000017941 */ /* 0x000fea0003800000 */
.L_x_125:
        /* <DEDUP_REMOVED lines=12> */
.L_x_128:
[----:B------:R-:W-:Y:S05]  /*6050*/  BSYNC B1 ;  /* 0x0000000000017941 */ /* 0x000fea0003800000 */
.L_x_127:
        /* <DEDUP_REMOVED lines=12> */
.L_x_130:
[----:B------:R-:W-:Y:S05]  /*6120*/  BSYNC B1 ;  /* 0x0000000000017941 */ /* 0x000fea0003800000 */
.L_x_129:
        /* <DEDUP_REMOVED lines=12> */
.L_x_132:
[----:B------:R-:W-:Y:S05]  /*61f0*/  BSYNC B1 ;  /* 0x0000000000017941 */ /* 0x000fea0003800000 */
.L_x_131:
        /* <DEDUP_REMOVED lines=12> */
.L_x_134:
[----:B------:R-:W-:Y:S05]  /*62c0*/  BSYNC B1 ;  /* 0x0000000000017941 */ /* 0x000fea0003800000 */
.L_x_133:
[----:B------:R-:W-:Y:S05]  /*62d0*/  @P0 BRA `(.L_x_135) ;  /* 0x0000000c00300947 */ /* 0x000fea0003800000 */
[----:B-----5:R-:W-:-:S04]  /*62e0*/  LOP3.LUT R7, R7, 0xff, RZ, 0xc0, !PT ;  /* 0x000000ff07077812 */ /* 0x020fc800078ec0ff */
[----:B------:R-:W-:-:S05]  /*62f0*/  F2FP.F16.E4M3.UNPACK_B R7, R7 ;  /* 0x00000007ff07723e */ /* 0x000fca00020006ff */
[----:B------:R-:W-:-:S05]  /*6300*/  HADD2.F32 R10, -RZ, R7.H0_H0 ;  /* 0x20000007ff0a7230 */ /* 0x000fca0000004100 */
[----:B------:R-:W-:-:S04]  /*6310*/  FMUL R7, R10, R9 ;  /* 0x000000090a077220 */ /* 0x000fc80000400000 */
[----:B------:R-:W-:-:S05]  /*6320*/  FFMA R7, R18, R8, R7 ;  /* 0x0000000812077223 */ /* 0x000fca0000000007 */
[----:B------:R-:W-:-:S05]  /*6330*/  F2FP.SATFINITE.E4M3.F32.PACK_AB_MERGE_C R7, RZ, R7, RZ ;  /* 0x00000007ff07723e */ /* 0x000fca00048070ff */
[----:B------:R0:W-:Y:S01]  /*6340*/  STG.E.U8 desc[UR22][R12.64+0x29], R7 ;  /* 0x000029070c007986 */ /* 0x0001e2000c101116 */
[----:B------:R-:W-:Y:S05]  /*6350*/  BRA `(.L_x_135) ;  /* 0x0000000c00107947 */ /* 0x000fea0003800000 */
.L_x_38:
[----:B------:R-:W-:Y:S01]  /*6360*/  ISETP.GE.AND P3, PT, R38, 0x1, PT ;  /* 0x000000012600780c */ /* 0x000fe20003f66270 */
[-C--:B--2---:R-:W-:Y:S01]  /*6370*/  FMUL R113, R113, R8.reuse ;  /* 0x0000000871717220 */ /* 0x084fe20000400000 */
[-C--:B------:R-:W-:Y:S01]  /*6380*/  FMUL R112, R112, R8.reuse ;  /* 0x0000000870707220 */ /* 0x080fe20000400000 */
[----:B------:R-:W-:Y:S01]  /*6390*/  ISETP.GE.AND P2, PT, R38, 0x9, PT ;  /* 0x000000092600780c */ /* 0x000fe20003f46270 */
[-C--:B------:R-:W-:Y:S01]  /*63a0*/  FMUL R111, R111, R8.reuse ;  /* 0x000000086f6f7220 */ /* 0x080fe20000400000 */
[C---:B------:R-:W-:Y:S01]  /*63b0*/  ISETP.LT.OR P0, PT, R33.reuse, 0x1, !P3 ;  /* 0x000000012100780c */ /* 0x040fe20005f01670 */
[-C--:B------:R-:W-:Y:S01]  /*63c0*/  FMUL R110, R110, R8.reuse ;  /* 0x000000086e6e7220 */ /* 0x080fe20000400000 */
[----:B------:R-:W-:Y:S01]  /*63d0*/  ISETP.LT.OR P6, PT, R33, 0x2, !P3 ;  /* 0x000000022100780c */ /* 0x000fe20005fc1670 */
[-C--:B------:R-:W-:Y:S01]  /*63e0*/  FMUL R109, R109, R8.reuse ;  /* 0x000000086d6d7220 */ /* 0x080fe20000400000 */
[----:B------:R-:W-:Y:S01]  /*63f0*/  F2FP.SATFINITE.E4M3.F32.PACK_AB_MERGE_C R113, RZ, R113, RZ ;  /* 0x00000071ff71723e */ /* 0x000fe200048070ff */
[----:B------:R-:W-:Y:S01]  /*6400*/  FMUL R108, R108, R8 ;  /* 0x000000086c6c7220 */ /* 0x000fe20000400000 */
[----:B------:R-:W-:Y:S01]  /*6410*/  F2FP.SATFINITE.E4M3.F32.PACK_AB_MERGE_C R7, RZ, R112, RZ ;  /* 0x00000070ff07723e */ /* 0x000fe200048070ff */
[-C--:B------:R-:W-:Y:S01]  /*6420*/  FMUL R107, R107, R8.reuse ;  /* 0x000000086b6b7220 */ /* 0x080fe20000400000 */
[C---:B------:R-:W-:Y:S01]  /*6430*/  ISETP.LT.OR P1, PT, R33.reuse, 0x2, !P2 ;  /* 0x000000022100780c */ /* 0x040fe20005721670 */
[-C--:B------:R-:W-:Y:S01]  /*6440*/  FMUL R106, R106, R8.reuse ;  /* 0x000000086a6a7220 */ /* 0x080fe20000400000 */
[----:B------:R-:W-:Y:S01]  /*6450*/  ISETP.LT.OR P5, PT, R33, 0x9, !P3 ;  /* 0x000000092100780c */ /* 0x000fe20005fa1670 */
[-C--:B------:R-:W-:Y:S01]  /*6460*/  FMUL R105, R105, R8.reuse ;  /* 0x0000000869697220 */ /* 0x080fe20000400000 */
[----:B------:R-:W-:Y:S01]  /*6470*/  F2FP.SATFINITE.E4M3.F32.PACK_AB_MERGE_C R111, RZ, R111, RZ ;  /* 0x0000006fff6f723e */ /* 0x000fe200048070ff */
[----:B------:R-:W-:Y:S01]  /*6480*/  @!P0 STG.E.U8 desc[UR22][R10.64], R113 ;  /* 0x000000710a008986 */ /* 0x000fe2000c101116 */
[C---:B------:R-:W-:Y:S01]  /*6490*/  ISETP.LT.OR P0, PT, R33.reuse, 0x1, !P2 ;  /* 0x000000012100780c */ /* 0x040fe20005701670 */
[----:B------:R-:W-:Y:S01]  /*64a0*/  FMUL R104, R104, R8 ;  /* 0x0000000868687220 */ /* 0x000fe20000400000 */
[----:B------:R-:W-:Y:S01]  /*64b0*/  F2FP.SATFINITE.E4M3.F32.PACK_AB_MERGE_C R25, RZ, R110, RZ ;  /* 0x0000006eff19723e */ /* 0x000fe200048070ff */
[----:B------:R0:W-:Y:S01]  /*64c0*/  @!P6 STG.E.U8 desc[UR22][R10.64+0x1], R7 ;  /* 0x000001070a00e986 */ /* 0x0001e2000c101116 */
[----:B------:R-:W-:Y:S01]  /*64d0*/  ISETP.LT.OR P6, PT, R33, 0xa, !P3 ;  /* 0x0000000a2100780c */ /* 0x000fe20005fc1670 */
[----:B------:R-:W-:Y:S01]  /*64e0*/  FMUL R103, R103, R8 ;  /* 0x0000000867677220 */ /* 0x000fe20000400000 */
[----:B------:R-:W-:Y:S01]  /*64f0*/  F2FP.SATFINITE.E4M3.F32.PACK_AB_MERGE_C R109, RZ, R109, RZ ;  /* 0x0000006dff6d723e */ /* 0x000fe200048070ff */
[----:B------:R1:W-:Y:S01]  /*6500*/  @!P1 STG.E.U8 desc[UR22][R16.64+0x1], R25 ;  /* 0x0000011910009986 */ /* 0x0003e2000c101116 */
[----:B------:R-:W-:Y:S01]  /*6510*/  F2FP.SATFINITE.E4M3.F32.PACK_AB_MERGE_C R27, RZ, R108, RZ ;  /* 0x0000006cff1b723e */ /* 0x000fe200048070ff */
[-C--:B------:R-:W-:Y:S01]  /*6520*/  FMUL R102, R102, R8.reuse ;  /* 0x0000000866667220 */ /* 0x080fe20000400000 */
[----:B------:R-:W-:Y:S01]  /*6530*/  ISETP.GE.AND P1, PT, R38, 0x81, PT ;  /* 0x000000812600780c */ /* 0x000fe20003f26270 */
[-C--:B------:R-:W-:Y:S01]  /*6540*/  FMUL R101, R101, R8.reuse ;  /* 0x0000000865657220 */ /* 0x080fe20000400000 */
[----:B------:R-:W-:Y:S01]  /*6550*/  F2FP.SATFINITE.E4M3.F32.PACK_AB_MERGE_C R107, RZ, R107, RZ ;  /* 0x0000006bff6b723e */ /* 0x000fe200048070ff */
[----:B------:R-:W-:Y:S01]  /*6560*/  @!P0 STG.E.U8 desc[UR22][R16.64], R111 ;  /* 0x0000006f10008986 */ /* 0x000fe2000c101116 */
[C---:B------:R-:W-:Y:S01]  /*6570*/  ISETP.LT.OR P0, PT, R33.reuse, 0x9, !P2 ;  /* 0x000000092100780c */ /* 0x040fe20005701670 */
[----:B------:R-:W-:Y:S01]  /*6580*/  FMUL R100, R100, R8 ;  /* 0x0000000864647220 */ /* 0x000fe20000400000 */
[----:B0-----:R-:W-:Y:S01]  /*6590*/  F2FP.SATFINITE.E4M3.F32.PACK_AB_MERGE_C R7, RZ, R106, RZ ;  /* 0x0000006aff07723e */ /* 0x001fe200048070ff */
[----:B------:R-:W-:Y:S01]  /*65a0*/  @!P5 STG.E.U8 desc[UR22][R10.64+0x8], R109 ;  /* 0x0000086d0a00d986 */ /* 0x000fe2000c101116 */
[----:B------:R-:W-:Y:S01]  /*65b0*/  ISETP.LT.OR P5, PT, R33, 0xa, !P2 ;  /* 0x0000000a2100780c */ /* 0x000fe200057a1670 */
[-C--:B------:R-:W-:Y:S01]  /*65c0*/  FMUL R99, R99, R8.reuse ;  /* 0x0000000863637220 */ /* 0x080fe20000400000 */
[----:B------:R-:W-:Y:S01]  /*65d0*/  F2FP.SATFINITE.E4M3.F32.PACK_AB_MERGE_C R105, RZ, R105, RZ ;  /* 0x00000069ff69723e */ /* 0x000fe200048070ff */
[----:B------:R-:W-:Y:S01]  /*65e0*/  @!P6 STG.E.U8 desc[UR22][R10.64+0x9], R27 ;  /* 0x0000091b0a00e986 */ /* 0x000fe2000c101116 */
[----:B------:R-:W-:Y:S01]  /*65f0*/  ISETP.LT.OR P6, PT, R33, 0x1, !P1 ;  /* 0x000000012100780c */ /* 0x000fe20004fc1670 */
[----:B------:R-:W-:Y:S01]  /*6600*/  FMUL R98, R98, R8 ;  /* 0x0000000862627220 */ /* 0x000fe20000400000 */
[----:B-1----:R-:W-:Y:S01]  /*6610*/  F2FP.SATFINITE.E4M3.F32.PACK_AB_MERGE_C R25, RZ, R104, RZ ;  /* 0x00000068ff19723e */ /* 0x002fe200048070ff */
[-C--:B------:R-:W-:Y:S01]  /*6620*/  FMUL R97, R97, R8.reuse ;  /* 0x0000000861617220 */ /* 0x080fe20000400000 */
[----:B------:R-:W-:Y:S01]  /*6630*/  F2FP.SATFINITE.E4M3.F32.PACK_AB_MERGE_C R103, RZ, R103, RZ ;  /* 0x00000067ff67723e */ /* 0x000fe200048070ff */
[----:B------:R-:W-:Y:S01]  /*6640*/  @!P0 STG.E.U8 desc[UR22][R16.64+0x8], R107 ;  /* 0x0000086b10008986 */ /* 0x000fe2000c101116 */
[----:B------:R-:W-:Y:S01]  /*6650*/  ISETP.GE.AND P0, PT, R38, 0x89, PT ;  /* 0x000000892600780c */ /* 0x000fe20003f06270 */
[-C--:B------:R-:W-:Y:S01]  /*6660*/  FMUL R96, R96, R8.reuse ;  /* 0x0000000860607220 */ /* 0x080fe20000400000 */
[----:B------:R-:W-:Y:S01]  /*6670*/  F2FP.SATFINITE.E4M3.F32.PACK_AB_MERGE_C R101, RZ, R101, RZ ;  /* 0x00000065ff65723e */ /* 0x000fe200048070ff */
[----:B------:R0:W-:Y:S01]  /*6680*/  @!P5 STG.E.U8 desc[UR22][R16.64+0x9], R7 ;  /* 0x000009071000d986 */ /* 0x0001e2000c101116 */
[----:B------:R-:W-:Y:S01]  /*6690*/  ISETP.LT.OR P5, PT, R33, 0x2, !P1 ;  /* 0x000000022100780c */ /* 0x000fe20004fa1670 */
[-C--:B------:R-:W-:Y:S01]  /*66a0*/  FMUL R95, R95, R8.reuse ;  /* 0x000000085f5f7220 */ /* 0x080fe20000400000 */
[----:B------:R-:W-:Y:S01]  /*66b0*/  F2FP.SATFINITE.E4M3.F32.PACK_AB_MERGE_C R99, RZ, R99, RZ ;  /* 0x00000063ff63723e */ /* 0x000fe200048070ff */
[----:B------:R-:W-:Y:S01]  /*66c0*/  @!P6 STG.E.U8 desc[UR22][R14.64], R105 ;  /* 0x000000690e00e986 */ /* 0x000fe2000c101116 */
[----:B------:R-:W-:Y:S01]  /*66d0*/  ISETP.LT.OR P6, PT, R33, 0x1, !P0 ;  /* 0x000000012100780c */ /* 0x000fe200047c1670 */
[-C--:B------:R-:W-:Y:S01]  /*66e0*/  FMUL R94, R94, R8.reuse ;  /* 0x000000085e5e7220 */ /* 0x080fe20000400000 */
[----:B------:R-:W-:Y:S01]  /*66f0*/  F2FP.SATFINITE.E4M3.F32.PACK_AB_MERGE_C R97, RZ, R97, RZ ;  /* 0x00000061ff61723e */ /* 0x000fe200048070ff */
[-C--:B------:R-:W-:Y:S01]  /*6700*/  FMUL R93, R93, R8.reuse ;  /* 0x000000085d5d7220 */ /* 0x080fe20000400000 */
[----:B------:R-:W-:Y:S01]  /*6710*/  F2FP.SATFINITE.E4M3.F32.PACK_AB_MERGE_C R95, RZ, R95, RZ ;  /* 0x0000005fff5f723e */ /* 0x000fe200048070ff */
[-C--:B------:R-:W-:Y:S01]  /*6720*/  FMUL R92, R92, R8.reuse ;  /* 0x000000085c5c7220 */ /* 0x080fe20000400000 */
[----:B------:R-:W-:Y:S01]  /*6730*/  FMUL R91, R91, R8 ;  /* 0x000000085b5b7220 */ /* 0x000fe20000400000 */
[----:B0-----:R-:W-:Y:S01]  /*6740*/  F2FP.SATFINITE.E4M3.F32.PACK_AB_MERGE_C R7, RZ, R102, RZ ;  /* 0x00000066ff07723e */ /* 0x001fe200048070ff */
[-C--:B------:R-:W-:Y:S01]  /*6750*/  FMUL R90, R90, R8.reuse ;  /* 0x000000085a5a7220 */ /* 0x080fe20000400000 */
        /* <DEDUP_REMOVED lines=51> */
[-C--:B------:R-:W-:Y:S01]  /*6a90*/  FMUL R20, R20, R8.reuse ;  /* 0x0000000814147220 */ /* 0x080fe20000400000 */
[-C--:B------:R-:W-:Y:S01]  /*6aa0*/  FMUL R19, R19, R8.reuse ;  /* 0x0000000813137220 */ /* 0x080fe20000400000 */
[----:B------:R-:W-:Y:S01]  /*6ab0*/  FMUL R18, R18, R8 ;  /* 0x0000000812127220 */ /* 0x000fe20000400000 */
[----:B0-----:R-:W-:-:S02]  /*6ac0*/  F2FP.SATFINITE.E4M3.F32.PACK_AB_MERGE_C R7, RZ, R94, RZ ;  /* 0x0000005eff07723e */ /* 0x001fc400048070ff */
[----:B------:R0:W-:Y:S01]  /*6ad0*/  @!P5 STG.E.U8 desc[UR22][R10.64+0x11], R25 ;  /* 0x000011190a00d986 */ /* 0x0001e2000c101116 */
[C---:B------:R-:W-:Y:S02]  /*6ae0*/  ISETP.LT.OR P5, PT, R33.reuse, 0x12, !P2 ;  /* 0x000000122100780c */ /* 0x040fe400057a1670 */
[----:B------:R-:W-:Y:S01]  /*6af0*/  F2FP.SATFINITE.E4M3.F32.PACK_AB_MERGE_C R23, RZ, R23, RZ ;  /* 0x00000017ff17723e */ /* 0x000fe200048070ff */
[----:B------:R-:W-:Y:S01]  /*6b00*/  @!P6 STG.E.U8 desc[UR22][R16.64+0x10], R95 ;  /* 0x0000105f1000e986 */ /* 0x000fe2000c101116 */
[----:B------:R-:W-:Y:S02]  /*6b10*/  ISETP.LT.OR P6, PT, R33, 0x19, !P3 ;  /* 0x000000192100780c */ /* 0x000fe40005fc1670 */
[----:B------:R-:W-:Y:S02]  /*6b20*/  F2FP.SATFINITE.E4M3.F32.PACK_AB_MERGE_C R21, RZ, R21, RZ ;  /* 0x00000015ff15723e */ /* 0x000fe400048070ff */
[----:B------:R-:W-:Y:S02]  /*6b30*/  F2FP.SATFINITE.E4M3.F32.PACK_AB_MERGE_C R19, RZ, R19, RZ ;  /* 0x00000013ff13723e */ /* 0x000fe400048070ff */
[----:B0-----:R-:W-:-:S03]  /*6b40*/  F2FP.SATFINITE.E4M3.F32.PACK_AB_MERGE_C R25, RZ, R92, RZ ;  /* 0x0000005cff19723e */ /* 0x001fc600048070ff */
[----:B------:R0:W-:Y:S01]  /*6b50*/  @!P5 STG.E.U8 desc[UR22][R16.64+0x11], R7 ;  /* 0x000011071000d986 */ /* 0x0001e2000c101116 */
[----:B------:R-:W-:-:S03]  /*6b60*/  ISETP.LT.OR P5, PT, R33, 0x1a, !P3 ;  /* 0x0000001a2100780c */ /* 0x000fc60005fa1670 */
[----:B------:R-:W-:Y:S01]  /*6b70*/  @!P6 STG.E.U8 desc[UR22][R10.64+0x18], R93 ;  /* 0x0000185d0a00e986 */ /* 0x000fe2000c101116 */
[----:B------:R-:W-:Y:S02]  /*6b80*/  ISETP.LT.OR P6, PT, R33, 0x19, !P2 ;  /* 0x000000192100780c */ /* 0x000fe400057c1670 */
[----:B0-----:R-:W-:-:S07]  /*6b90*/  F2FP.SATFINITE.E4M3.F32.PACK_AB_MERGE_C R7, RZ, R90, RZ ;  /* 0x0000005aff07723e */ /* 0x001fce00048070ff */
        /* <DEDUP_REMOVED lines=33> */
[C---:B------:R-:W-:Y:S02]  /*6db0*/  ISETP.LT.OR P6, PT, R33.reuse, 0x29, !P3 ;  /* 0x000000292100780c */ /* 0x040fe40005fc1670 */
[----:B------:R-:W-:Y:S02]  /*6dc0*/  ISETP.LT.OR P3, PT, R33, 0x2a, !P3 ;  /* 0x0000002a2100780c */ /* 0x000fe40005f61670 */
[----:B0-----:R-:W-:-:S05]  /*6dd0*/  F2FP.SATFINITE.E4M3.F32.PACK_AB_MERGE_C R25, RZ, R76, RZ ;  /* 0x0000004cff19723e */ /* 0x001fca00048070ff */
[----:B------:R0:W-:Y:S01]  /*6de0*/  @!P5 STG.E.U8 desc[UR22][R16.64+0x21], R7 ;  /* 0x000021071000d986 */ /* 0x0001e2000c101116 */
[C---:B------:R-:W-:Y:S02]  /*6df0*/  ISETP.LT.OR P5, PT, R33.reuse, 0x29, !P2 ;  /* 0x000000292100780c */ /* 0x040fe400057a1670 */
[C---:B------:R-:W-:Y:S01]  /*6e00*/  ISETP.LT.OR P2, PT, R33.reuse, 0x2a, !P2 ;  /* 0x0000002a2100780c */ /* 0x040fe20005741670 */
[----:B------:R-:W-:Y:S01]  /*6e10*/  @!P6 STG.E.U8 desc[UR22][R10.64+0x28], R77 ;  /* 0x0000284d0a00e986 */ /* 0x000fe2000c101116 */
[----:B------:R-:W-:-:S03]  /*6e20*/  ISETP.LT.OR P6, PT, R33, 0x21, !P1 ;  /* 0x000000212100780c */ /* 0x000fc60004fc1670 */
[----:B------:R1:W-:Y:S01]  /*6e30*/  @!P3 STG.E.U8 desc[UR22][R10.64+0x29], R25 ;  /* 0x000029190a00b986 */ /* 0x0003e2000c101116 */
[----:B------:R-:W-:Y:S02]  /*6e40*/  ISETP.LT.OR P3, PT, R33, 0x22, !P1 ;  /* 0x000000222100780c */ /* 0x000fe40004f61670 */
[----:B0-----:R-:W-:-:S03]  /*6e50*/  F2FP.SATFINITE.E4M3.F32.PACK_AB_MERGE_C R7, RZ, R74, RZ ;  /* 0x0000004aff07723e */ /* 0x001fc600048070ff */
[----:B------:R-:W-:Y:S01]  /*6e60*/  @!P5 STG.E.U8 desc[UR22][R16.64+0x28], R75 ;  /* 0x0000284b1000d986 */ /* 0x000fe2000c101116 */
[----:B------:R-:W-:-:S03]  /*6e70*/  ISETP.LT.OR P5, PT, R33, 0x21, !P0 ;  /* 0x000000212100780c */ /* 0x000fc600047a1670 */
[----:B------:R0:W-:Y:S01]  /*6e80*/  @!P2 STG.E.U8 desc[UR22][R16.64+0x29], R7 ;  /* 0x000029071000a986 */ /* 0x0001e2000c101116 */
[C---:B------:R-:W-:Y:S02]  /*6e90*/  ISETP.LT.OR P2, PT, R33.reuse, 0x29, !P1 ;  /* 0x000000292100780c */ /* 0x040fe40004f41670 */
[----:B-1----:R-:W-:Y:S01]  /*6ea0*/  F2FP.SATFINITE.E4M3.F32.PACK_AB_MERGE_C R11, RZ, R72, RZ ;  /* 0x00000048ff0b723e */ /* 0x002fe200048070ff */
[----:B------:R-:W-:Y:S01]  /*6eb0*/  @!P6 STG.E.U8 desc[UR22][R14.64+0x20], R73 ;  /* 0x000020490e00e986 */ /* 0x000fe2000c101116 */
[C---:B------:R-:W-:Y:S02]  /*6ec0*/  ISETP.LT.OR P6, PT, R33.reuse, 0x22, !P0 ;  /* 0x000000222100780c */ /* 0x040fe400047c1670 */
[C---:B------:R-:W-:Y:S01]  /*6ed0*/  ISETP.LT.OR P1, PT, R33.reuse, 0x2a, !P1 ;  /* 0x0000002a2100780c */ /* 0x040fe20004f21670 */
[----:B------:R1:W-:Y:S01]  /*6ee0*/  @!P3 STG.E.U8 desc[UR22][R14.64+0x21], R11 ;  /* 0x0000210b0e00b986 */ /* 0x0003e2000c101116 */
[C---:B------:R-:W-:Y:S02]  /*6ef0*/  ISETP.LT.OR P3, PT, R33.reuse, 0x29, !P0 ;  /* 0x000000292100780c */ /* 0x040fe40004761670 */
[----:B------:R-:W-:Y:S01]  /*6f00*/  ISETP.LT.OR P0, PT, R33, 0x2a, !P0 ;  /* 0x0000002a2100780c */ /* 0x000fe20004701670 */
[----:B------:R2:W-:Y:S01]  /*6f10*/  @!P5 STG.E.U8 desc[UR22][R12.64+0x20], R23 ;  /* 0x000020170c00d986 */ /* 0x0005e2000c101116 */
[----:B0-----:R-:W-:-:S02]  /*6f20*/  F2FP.SATFINITE.E4M3.F32.PACK_AB_MERGE_C R7, RZ, R22, RZ ;  /* 0x00000016ff07723e */ /* 0x001fc400048070ff */
[----:B------:R-:W-:-:S03]  /*6f30*/  F2FP.SATFINITE.E4M3.F32.PACK_AB_MERGE_C R17, RZ, R18, RZ ;  /* 0x00000012ff11723e */ /* 0x000fc600048070ff */
[----:B------:R2:W-:Y:S01]  /*6f40*/  @!P6 STG.E.U8 desc[UR22][R12.64+0x21], R7 ;  /* 0x000021070c00e986 */ /* 0x0005e2000c101116 */
[----:B-1----:R-:W-:-:S03]  /*6f50*/  F2FP.SATFINITE.E4M3.F32.PACK_AB_MERGE_C R11, RZ, R20, RZ ;  /* 0x00000014ff0b723e */ /* 0x002fc600048070ff */
[----:B------:R2:W-:Y:S04]  /*6f60*/  @!P2 STG.E.U8 desc[UR22][R14.64+0x28], R21 ;  /* 0x000028150e00a986 */ /* 0x0005e8000c101116 */
[----:B------:R2:W-:Y:S04]  /*6f70*/  @!P1 STG.E.U8 desc[UR22][R14.64+0x29], R11 ;  /* 0x0000290b0e009986 */ /* 0x0005e8000c101116 */
[----:B------:R2:W-:Y:S04]  /*6f80*/  @!P3 STG.E.U8 desc[UR22][R12.64+0x28], R19 ;  /* 0x000028130c00b986 */ /* 0x0005e8000c101116 */
[----:B------:R2:W-:Y:S02]  /*6f90*/  @!P0 STG.E.U8 desc[UR22][R12.64+0x29], R17 ;  /* 0x000029110c008986 */ /* 0x0005e4000c101116 */
.L_x_135:
[----:B------:R-:W-:Y:S05]  /*6fa0*/  BSYNC B0 ;  /* 0x0000000000007941 */ /* 0x000fea0003800000 */
.L_x_37:
[----:B------:R-:W-:Y:S01]  /*6fb0*/  ULDC UR6, c[0x0][0xc] ;  /* 0x0000030000067ab9 */ /* 0x000fe20000000800 */
[----:B------:R-:W-:Y:S01]  /*6fc0*/  ULDC UR7, c[0x0][0x10] ;  /* 0x0000040000077ab9 */ /* 0x000fe20000000800 */
[----:B0-2--5:R-:W0:Y:S01]  /*6fd0*/  LDC R7, c[0x0][0x14] ;  /* 0x00000500ff077b82 */ /* 0x025e220000000800 */
[----:B------:R-:W-:Y:S01]  /*6fe0*/  UIMAD.WIDE.U32 UR6, UR6, UR7, URZ ;  /* 0x00000007060672a5 */ /* 0x000fe2000f8e003f */
[----:B------:R-:W-:Y:S01]  /*6ff0*/  PRMT R10, RZ, 0x7610, R10 ;  /* 0x00007610ff0a7816 */ /* 0x000fe2000000000a */
[----:B------:R-:W-:-:S04]  /*7000*/  IMAD.MOV.U32 R12, RZ, RZ, -0x1 ;  /* 0xffffffffff0c7424 */ /* 0x000fc800078e00ff */
[----:B0-----:R-:W-:-:S04]  /*7010*/  IMAD.WIDE.U32 R2, R7, UR6, R2 ;  /* 0x0000000607027c25 */ /* 0x001fc8000f8e0002 */
[----:B------:R-:W-:Y:S01]  /*7020*/  IMAD R7, R7, UR7, RZ ;  /* 0x0000000707077c24 */ /* 0x000fe2000f8e02ff */
[----:B------:R-:W-:Y:S02]  /*7030*/  ULDC.64 UR6, c[0x0][0x650] ;  /* 0x0001940000067ab9 */ /* 0x000fe40000000a00 */
[----:B------:R-:W-:Y:S01]  /*7040*/  ISETP.GE.U32.AND P0, PT, R2, UR6, PT ;  /* 0x0000000602007c0c */ /* 0x000fe2000bf06070 */
[----:B------:R-:W-:Y:S02]  /*7050*/  IMAD.IADD R3, R3, 0x1, R7 ;  /* 0x0000000103037824 */ /* 0x000fe400078e0207 */
[----:B------:R-:W-:-:S03]  /*7060*/  IMAD.MOV.U32 R7, RZ, RZ, -0x1 ;  /* 0xffffffffff077424 */ /* 0x000fc600078e00ff */
[----:B------:R-:W-:-:S13]  /*7070*/  ISETP.GE.U32.AND.EX P0, PT, R3, UR7, PT, P0 ;  /* 0x0000000703007c0c */ /* 0x000fda000bf06100 */
[----:B------:R-:W-:Y:S05]  /*7080*/  @P0 BRA `(.L_x_136) ;  /* 0x0000000400600947 */ /* 0x000fea0003800000 */
[----:B------:R-:W0:Y:S01]  /*7090*/  S2R R22, SR_CTAID.X ;  /* 0x0000000000167919 */ /* 0x000e220000002500 */
[----:B------:R-:W2:Y:S01]  /*70a0*/  LDC.64 R16, c[0x0][0x628] ;  /* 0x00018a00ff107b82 */ /* 0x000ea20000000a00 */
[----:B------:R-:W-:Y:S01]  /*70b0*/  ULDC UR6, c[0x0][0x150] ;  /* 0x0000540000067ab9 */ /* 0x000fe20000000800 */
[----:B------:R-:W-:Y:S01]  /*70c0*/  IMAD.MOV.U32 R14, RZ, RZ, R2 ;  /* 0x000000ffff0e7224 */ /* 0x000fe200078e0002 */
[----:B------:R-:W0:Y:S01]  /*70d0*/  S2R R24, SR_CTAID.Y ;  /* 0x0000000000187919 */ /* 0x000e220000002600 */
[----:B------:R-:W-:-:S04]  /*70e0*/  IMAD.MOV.U32 R15, RZ, RZ, R3 ;  /* 0x000000ffff0f7224 */ /* 0x000fc800078e0003 */
[----:B------:R-:W1:Y:S08]  /*70f0*/  LDC R25, c[0x0][0x144] ;  /* 0x00005100ff197b82 */ /* 0x000e700000000800 */
[----:B------:R-:W1:Y:S08]  /*7100*/  LDC R18, c[0x0][0x630] ;  /* 0x00018c00ff127b82 */ /* 0x000e700000000800 */
[----:B------:R-:W1:Y:S01]  /*7110*/  LDC.64 R20, c[0x0][0x620] ;  /* 0x00018800ff147b82 */ /* 0x000e620000000a00 */
[----:B--2---:R-:W-:-:S04]  /*7120*/  ISETP.NE.U32.AND P0, PT, R16, RZ, PT ;  /* 0x000000ff1000720c */ /* 0x004fc80003f05070 */
[----:B------:R-:W-:Y:S02]  /*7130*/  ISETP.NE.AND.EX P0, PT, R17, RZ, PT, P0 ;  /* 0x000000ff1100720c */ /* 0x000fe40003f05300 */
[----:B0-----:R-:W-:-:S05]  /*7140*/  I2FP.F32.U32 R7, R22 ;  /* 0x0000001600077245 */ /* 0x001fca0000201000 */
[----:B------:R-:W-:-:S04]  /*7150*/  FMUL R7, R7, UR6 ;  /* 0x0000000607077c20 */ /* 0x000fc80008400000 */
[----:B------:R0:W2:Y:S02]  /*7160*/  F2I.U32.TRUNC.NTZ R23, R7 ;  /* 0x0000000700177305 */ /* 0x0000a4000020f000 */
[----:B------:R-:W-:Y:S05]  /*7170*/  @!P0 BRA `(.L_x_137) ;  /* 0x0000000000288947 */ /* 0x000fea0003800000 */
[----:B0-----:R-:W0:Y:S02]  /*7180*/  LDC R7, c[0x0][0x634] ;  /* 0x00018d00ff077b82 */ /* 0x001e240000000800 */
        /* <DEDUP_REMOVED lines=9> */
.L_x_137:
[-CC-:B-1----:R-:W-:Y:S01]  /*7220*/  SHF.R.U64 R19, R14, R18.reuse, R15.reuse ;  /* 0x000000120e137219 */ /* 0x182fe2000000120f */
[----:B---3--:R-:W1:Y:S01]  /*7230*/  LDC.64 R30, c[0x0][0x640] ;  /* 0x00019000ff1e7b82 */ /* 0x008e620000000a00 */
[----:B0-----:R-:W-:Y:S01]  /*7240*/  SHF.R.U32.HI R7, RZ, R18, R15 ;  /* 0x00000012ff077219 */ /* 0x001fe2000001160f */
[----:B--2---:R-:W-:Y:S01]  /*7250*/  IMAD.MOV R23, RZ, RZ, -R23 ;  /* 0x000000ffff177224 */ /* 0x004fe200078e0a17 */
[----:B------:R-:W-:Y:S01]  /*7260*/  IADD3 R13, P0, RZ, -R19, RZ ;  /* 0x80000013ff0d7210 */ /* 0x000fe20007f1e0ff */
[----:B------:R-:W-:Y:S02]  /*7270*/  ULDC UR6, c[0x0][0x154] ;  /* 0x0000550000067ab9 */ /* 0x000fe40000000800 */
[----:B------:R-:W-:Y:S02]  /*7280*/  IMAD R25, R25, R23, R22 ;  /* 0x0000001719197224 */ /* 0x000fe400078e0216 */
[----:B------:R-:W0:Y:S01]  /*7290*/  LDC R14, c[0x0][0x618] ;  /* 0x00018600ff0e7b82 */ /* 0x000e220000000800 */
[----:B------:R-:W-:-:S02]  /*72a0*/  IMAD.X R7, RZ, RZ, ~R7, P0 ;  /* 0x000000ffff077224 */ /* 0x000fc400000e0e07 */
[----:B------:R-:W-:-:S04]  /*72b0*/  IMAD.WIDE.U32 R10, R13, R20, R2 ;  /* 0x000000140d0a7225 */ /* 0x000fc800078e0002 */
[----:B------:R-:W-:Y:S01]  /*72c0*/  IMAD R12, R7, R20, RZ ;  /* 0x00000014070c7224 */ /* 0x000fe200078e02ff */
[----:B------:R-:W2:Y:S03]  /*72d0*/  LDC R26, c[0x0][0x608] ;  /* 0x00018200ff1a7b82 */ /* 0x000ea60000000800 */
[----:B------:R-:W-:Y:S02]  /*72e0*/  IMAD R7, R13, R21, R12 ;  /* 0x000000150d077224 */ /* 0x000fe400078e020c */
[----:B------:R-:W-:Y:S02]  /*72f0*/  IMAD.MOV.U32 R13, RZ, RZ, 0x1 ;  /* 0x00000001ff0d7424 */ /* 0x000fe400078e00ff */
[----:B------:R-:W-:Y:S01]  /*7300*/  IMAD.IADD R7, R11, 0x1, R7 ;  /* 0x000000010b077824 */ /* 0x000fe200078e0207 */
[----:B------:R-:W3:Y:S01]  /*7310*/  LDC R28, c[0x0][0x658] ;  /* 0x00019600ff1c7b82 */ /* 0x000ee20000000800 */
[----:B------:R-:W-:-:S02]  /*7320*/  I2FP.F32.U32 R11, R24 ;  /* 0x00000018000b7245 */ /* 0x000fc40000201000 */
[----:B-1----:R-:W-:-:S03]  /*7330*/  ISETP.NE.U32.AND P0, PT, R30, RZ, PT ;  /* 0x000000ff1e00720c */ /* 0x002fc60003f05070 */
[----:B------:R-:W-:Y:S01]  /*7340*/  FMUL R12, R11, UR6 ;  /* 0x000000060b0c7c20 */ /* 0x000fe20008400000 */
[----:B------:R-:W-:Y:S01]  /*7350*/  ISETP.NE.AND.EX P0, PT, R31, RZ, PT, P0 ;  /* 0x000000ff1f00720c */ /* 0x000fe20003f05300 */
[----:B------:R-:W1:Y:S01]  /*7360*/  LDC R23, c[0x0][0x148] ;  /* 0x00005200ff177b82 */ /* 0x000e620000000800 */
[-CC-:B0-----:R-:W-:Y:S01]  /*7370*/  SHF.R.U64 R18, R10, R14.reuse, R7.reuse ;  /* 0x0000000e0a127219 */ /* 0x181fe20000001207 */
[----:B------:R0:W0:Y:S01]  /*7380*/  F2I.U32.TRUNC.NTZ R20, R12 ;  /* 0x0000000c00147305 */ /* 0x000022000020f000 */
[----:B------:R-:W-:Y:S01]  /*7390*/  SHF.R.U32.HI R7, RZ, R14, R7 ;  /* 0x0000000eff077219 */ /* 0x000fe20000011607 */
[----:B------:R-:W-:-:S04]  /*73a0*/  IMAD.MOV.U32 R11, RZ, RZ, -0x1 ;  /* 0xffffffffff0b7424 */ /* 0x000fc800078e00ff */
[----:B------:R-:W0:Y:S01]  /*73b0*/  LDC R22, c[0x0][0x600] ;  /* 0x00018000ff167b82 */ /* 0x000e220000000800 */
[-CC-:B--2---:R-:W-:Y:S02]  /*73c0*/  SHF.R.U64 R16, R18, R26.reuse, R7.reuse ;  /* 0x0000001a12107219 */ /* 0x184fe40000001207 */
[----:B------:R-:W-:-:S05]  /*73d0*/  SHF.R.U32.HI R7, RZ, R26, R7 ;  /* 0x0000001aff077219 */ /* 0x000fca0000011607 */
[----:B------:R-:W2:Y:S01]  /*73e0*/  LDC R29, c[0x0][0x648] ;  /* 0x00019200ff1d7b82 */ /* 0x000ea20000000800 */
[-C--:B---3--:R-:W-:Y:S02]  /*73f0*/  SHF.L.U32 R10, R11, R28.reuse, RZ ;  /* 0x0000001c0b0a7219 */ /* 0x088fe400000006ff */
[-CC-:B------:R-:W-:Y:S02]  /*7400*/  SHF.R.U64 R21, R16, R28.reuse, R7.reuse ;  /* 0x0000001c10157219 */ /* 0x180fe40000001207 */
[----:B------:R-:W-:Y:S02]  /*7410*/  SHF.R.U32.HI R11, RZ, R28, R7 ;  /* 0x0000001cff0b7219 */ /* 0x000fe40000011607 */
[----:B------:R-:W-:Y:S01]  /*7420*/  LOP3.LUT R27, RZ, R10, RZ, 0x33, !PT ;  /* 0x0000000aff1b7212 */ /* 0x000fe200078e33ff */
[----:B------:R-:W3:Y:S01]  /*7430*/  LDC R33, c[0x0][0x638] ;  /* 0x00018e00ff217b82 */ /* 0x000ee20000000800 */
[----:B------:R-:W-:Y:S01]  /*7440*/  SHF.L.U32 R28, R13, R28, RZ ;  /* 0x0000001c0d1c7219 */ /* 0x000fe200000006ff */
[----:B------:R-:W-:-:S06]  /*7450*/  IMAD.MOV.U32 R10, RZ, RZ, R21 ;  /* 0x000000ffff0a7224 */ /* 0x000fcc00078e0015 */
[----:B----4-:R-:W4:Y:S01]  /*7460*/  LDC R34, c[0x0][0x610] ;  /* 0x00018400ff227b82 */ /* 0x010f220000000800 */
[----:B------:R-:W-:Y:S05]  /*7470*/  @!P0 BRA `(.L_x_138) ;  /* 0x0000000000288947 */ /* 0x000fea0003800000 */
[----:B------:R-:W5:Y:S02]  /*7480*/  LDC R10, c[0x0][0x64c] ;  /* 0x00019300ff0a7b82 */ /* 0x000f640000000800 */
[----:B-----5:R-:W-:-:S05]  /*7490*/  IADD3 R7, P0, R21, R10, RZ ;  /* 0x0000000a15077210 */ /* 0x020fca0007f1e0ff */
[----:B------:R-:W-:-:S04]  /*74a0*/  IMAD.X R17, RZ, RZ, R11, P0 ;  /* 0x000000ffff117224 */ /* 0x000fc800000e060b */
[----:B------:R-:W-:-:S04]  /*74b0*/  IMAD.WIDE.U32 R10, R17, R30, RZ ;  /* 0x0000001e110a7225 */ /* 0x000fc800078e00ff */
[----:B0-----:R-:W-:-:S04]  /*74c0*/  IMAD.WIDE.U32 R12, P0, R7, R31, R10 ;  /* 0x0000001f070c7225 */ /* 0x001fc8000780000a */
[----:B------:R-:W-:-:S04]  /*74d0*/  IMAD.WIDE.U32 R10, R7, R30, RZ ;  /* 0x0000001e070a7225 */ /* 0x000fc800078e00ff */
[----:B------:R-:W-:Y:S01]  /*74e0*/  IMAD.X R15, RZ, RZ, RZ, P0 ;  /* 0x000000ffff0f7224 */ /* 0x000fe200000e06ff */
[----:B------:R-:W-:Y:S01]  /*74f0*/  IADD3 RZ, P0, R11, R12, RZ ;  /* 0x0000000c0bff7210 */ /* 0x000fe20007f1e0ff */
[----:B------:R-:W-:-:S04]  /*7500*/  IMAD.MOV.U32 R14, RZ, RZ, R13 ;  /* 0x000000ffff0e7224 */ /* 0x000fc800078e000d */
[----:B------:R-:W-:-:S08]  /*7510*/  IMAD.WIDE.U32.X R10, R17, R31, R14, P0 ;  /* 0x0000001f110a7225 */ /* 0x000fd000000e040e */
.L_x_138:
[----:B--2---:R-:W-:Y:S01]  /*7520*/  SHF.R.U64 R7, R10, R29, R11 ;  /* 0x0000001d0a077219 */ /* 0x004fe2000000120b */
[----:B0-----:R-:W-:Y:S01]  /*7530*/  VIADD R11, R22, 0xffffffff ;  /* 0xffffffff160b7836 */ /* 0x001fe20000000000 */
[----:B------:R-:W-:Y:S01]  /*7540*/  LOP3.LUT R32, R16, R27, RZ, 0xc0, !PT ;  /* 0x0000001b10207212 */ /* 0x000fe200078ec0ff */
[----:B------:R-:W-:Y:S02]  /*7550*/  IMAD.MOV R20, RZ, RZ, -R20 ;  /* 0x000000ffff147224 */ /* 0x000fe400078e0a14 */
[----:B------:R-:W-:Y:S01]  /*7560*/  IMAD.MOV R10, RZ, RZ, -R7 ;  /* 0x000000ffff0a7224 */ /* 0x000fe200078e0a07 */
[----:B------:R-:W-:Y:S01]  /*7570*/  LOP3.LUT R18, R18, R11, RZ, 0xc0, !PT ;  /* 0x0000000b12127212 */ /* 0x000fe200078ec0ff */
[----:B------:R-:W-:Y:S02]  /*7580*/  IMAD R32, R28, R7, R32 ;  /* 0x000000071c207224 */ /* 0x000fe400078e0220 */
[----:B-1----:R-:W-:Y:S02]  /*7590*/  @P4 IMAD R25, R23, R20, R24 ;  /* 0x0000001417194224 */ /* 0x002fe400078e0218 */
[----:B---3--:R-:W-:-:S02]  /*75a0*/  IMAD R7, R10, R33, R21 ;  /* 0x000000210a077224 */ /* 0x008fc400078e0215 */
[----:B----4-:R-:W-:Y:S02]  /*75b0*/  IMAD R32, R32, R34, R25 ;  /* 0x0000002220207224 */ /* 0x010fe400078e0219 */
[----:B------:R-:W-:Y:S02]  /*75c0*/  IMAD R7, R7, R22, R18 ;  /* 0x0000001607077224 */ /* 0x000fe400078e0212 */
[----:B------:R-:W-:-:S03]  /*75d0*/  IMAD.MOV.U32 R10, RZ, RZ, 0x1 ;  /* 0x00000001ff0a7424 */ /* 0x000fc600078e00ff */
[----:B------:R-:W-:Y:S02]  /*75e0*/  SEL R12, R7, R32, !P4 ;  /* 0x00000020070c7207 */ /* 0x000fe40006000000 */
[----:B------:R-:W-:Y:S01]  /*75f0*/  SEL R32, R32, R7, !P4 ;  /* 0x0000000720207207 */ /* 0x000fe20006000000 */
[----:B------:R-:W-:-:S07]  /*7600*/  IMAD.MOV.U32 R7, RZ, RZ, R19 ;  /* 0x000000ffff077224 */ /* 0x000fce00078e0013 */
.L_x_136:
[----:B------:R-:W-:Y:S01]  /*7610*/  LOP3.LUT P0, RZ, R10, 0xff, RZ, 0xc0, !PT ;  /* 0x000000ff0aff7812 */ /* 0x000fe2000780c0ff */
[----:B------:R-:W-:-:S12]  /*7620*/  IMAD.MOV.U32 R11, RZ, RZ, R32 ;  /* 0x000000ffff0b7224 */ /* 0x000fd800078e0020 */
[----:B------:R-:W-:Y:S05]  /*7630*/  @P0 BRA `(.L_x_139) ;  /* 0xffffff9800fc0947 */ /* 0x000fea000383ffff */
[----:B------:R-:W-:Y:S05]  /*7640*/  EXIT ;  /* 0x000000000000794d */ /* 0x000fea0003800000 */
.L_x_7:
[----:B0-----:R-:W-:Y:S01]  /*7650*/  ULDC.64 UR4, c[0x0][0x650] ;  /* 0x0001940000047ab9 */ /* 0x001fe20000000a00 */
        /* <DEDUP_REMOVED lines=25> */
.L_x_141:
[----:B------:R-:W0:Y:S01]  /*77f0*/  LDC.64 R28, c[0x0][0x640] ;  /* 0x00019000ff1c7b82 */ /* 0x000e220000000a00 */
[-CC-:B------:R-:W-:Y:S01]  /*7800*/  SHF.R.U64 R21, R18, R6.reuse, R19.reuse ;  /* 0x0000000612157219 */ /* 0x180fe20000001213 */
[----:B------:R-:W-:Y:S01]  /*7810*/  IMAD.MOV.U32 R27, RZ, RZ, 0x1 ;  /* 0x00000001ff1b7424 */ /* 0x000fe200078e00ff */
[----:B------:R-:W-:Y:S02]  /*7820*/  SHF.R.U32.HI R5, RZ, R6, R19 ;  /* 0x00000006ff057219 */ /* 0x000fe40000011613 */
[----:B------:R-:W-:-:S03]  /*7830*/  IADD3 R11, P0, RZ, -R21, RZ ;  /* 0x80000015ff0b7210 */ /* 0x000fc60007f1e0ff */
[----:B------:R-:W1:Y:S02]  /*7840*/  LDC R16, c[0x0][0x618] ;  /* 0x00018600ff107b82 */ /* 0x000e640000000800 */
[----:B------:R-:W-:Y:S02]  /*7850*/  IMAD.X R5, RZ, RZ, ~R5, P0 ;  /* 0x000000ffff057224 */ /* 0x000fe400000e0e05 */
[----:B------:R-:W-:-:S04]  /*7860*/  IMAD.WIDE.U32 R14, R11, R24, R2 ;  /* 0x000000180b0e7225 */ /* 0x000fc800078e0002 */
[----:B------:R-:W2:Y:S01]  /*7870*/  LDC R18, c[0x0][0x608] ;  /* 0x00018200ff127b82 */ /* 0x000ea20000000800 */
[----:B------:R-:W-:-:S04]  /*7880*/  IMAD R6, R5, R24, RZ ;  /* 0x0000001805067224 */ /* 0x000fc800078e02ff */
[----:B------:R-:W-:Y:S02]  /*7890*/  IMAD R5, R11, R25, R6 ;  /* 0x000000190b057224 */ /* 0x000fe400078e0206 */
[----:B------:R-:W-:Y:S01]  /*78a0*/  IMAD.MOV.U32 R11, RZ, RZ, -0x1 ;  /* 0xffffffffff0b7424 */ /* 0x000fe200078e00ff */
        /* <DEDUP_REMOVED lines=28> */
.L_x_142:
[----:B-1----:R-:W-:Y:S01]  /*7a70*/  SHF.R.U64 R6, R14, R6, R15 ;  /* 0x000000060e067219 */ /* 0x002fe2000000120f */
[----:B0-----:R-:W-:Y:S01]  /*7a80*/  VIADD R15, R23, 0xffffffff ;  /* 0xffffffff170f7836 */ /* 0x001fe20000000000 */
[----:B------:R-:W-:Y:S01]  /*7a90*/  SHF.L.U32 R9, R27, R26, RZ ;  /* 0x0000001a1b097219 */ /* 0x000fe200000006ff */
[----:B------:R-:W-:Y:S01]  /*7aa0*/  @P4 IMAD R10, R13, R20, R8 ;  /* 0x000000140d0a4224 */ /* 0x000fe200078e0208 */
[----:B------:R-:W-:Y:S01]  /*7ab0*/  LOP3.LUT R5, R22, R31, RZ, 0xc0, !PT ;  /* 0x0000001f16057212 */ /* 0x000fe200078ec0ff */
[----:B------:R-:W-:Y:S01]  /*7ac0*/  IMAD.MOV R11, RZ, RZ, -R6 ;  /* 0x000000ffff0b7224 */ /* 0x000fe200078e0a06 */
[----:B------:R-:W-:Y:S01]  /*7ad0*/  LOP3.LUT R12, R12, R15, RZ, 0xc0, !PT ;  /* 0x0000000f0c0c7212 */ /* 0x000fe200078ec0ff */
[----:B------:R-:W-:Y:S02]  /*7ae0*/  IMAD.MOV.U32 R8, RZ, RZ, 0x1 ;  /* 0x00000001ff087424 */ /* 0x000fe400078e00ff */
[----:B------:R-:W-:Y:S02]  /*7af0*/  IMAD R9, R9, R6, R5 ;  /* 0x0000000609097224 */ /* 0x000fe400078e0205 */
[----:B--2---:R-:W-:-:S02]  /*7b00*/  IMAD R5, R11, R25, R24 ;  /* 0x000000190b057224 */ /* 0x004fc400078e0218 */
[----:B---3--:R-:W-:Y:S02]  /*7b10*/  IMAD R6, R9, R30, R10 ;  /* 0x0000001e09067224 */ /* 0x008fe400078e020a */
[----:B------:R-:W-:Y:S01]  /*7b20*/  IMAD R9, R5, R23, R12 ;  /* 0x0000001705097224 */ /* 0x000fe200078e020c */
[----:B------:R-:W-:Y:S01]  /*7b30*/  PRMT R5, R8, 0x7610, R5 ;  /* 0x0000761008057816 */ /* 0x000fe20000000005 */
[----:B------:R-:W-:-:S03]  /*7b40*/  IMAD.MOV.U32 R16, RZ, RZ, R21 ;  /* 0x000000ffff107224 */ /* 0x000fc600078e0015 */
[----:B------:R-:W-:Y:S02]  /*7b50*/  SEL R18, R9, R6, !P4 ;  /* 0x0000000609127207 */ /* 0x000fe40006000000 */
[----:B------:R-:W-:-:S07]  /*7b60*/  SEL R6, R6, R9, !P4 ;  /* 0x0000000906067207 */ /* 0x000fce0006000000 */
.L_x_140:
[----:B------:R-:W-:-:S08]  /*7b70*/  NOP ;  /* 0x0000000000007918 */ /* 0x000fd00000000000 */
[----:B------:R-:W0:-:S00]  /*7b80*/  USETMAXREG.DEALLOC.CTAPOOL 0x28 ;  /* 0x00000028000079c8 */ /* 0x000e0000080e0500 */
[----:B0-----:R-:W-:-:S13]  /*7b90*/  ISETP.NE.AND P0, PT, R7, RZ, PT ;  /* 0x000000ff0700720c */ /* 0x001fda0003f05270 */
[----:B------:R-:W-:Y:S05]  /*7ba0*/  @P0 EXIT ;  /* 0x000000000000094d */ /* 0x000fea0003800000 */
[----:B------:R-:W-:Y:S01]  /*7bb0*/  LOP3.LUT P0, RZ, R5, 0xff, RZ, 0xc0, !PT ;  /* 0x000000ff05ff7812 */ /* 0x000fe2000780c0ff */
[----:B------:R-:W-:Y:S02]  /*7bc0*/  IMAD.MOV.U32 R5, RZ, RZ, 0x1 ;  /* 0x00000001ff057424 */ /* 0x000fe400078e00ff */
[----:B------:R-:W-:-:S10]  /*7bd0*/  IMAD.MOV.U32 R17, RZ, RZ, RZ ;  /* 0x000000ffff117224 */ /* 0x000fd400078e00ff */
[----:B------:R-:W-:Y:S05]  /*7be0*/  @!P0 BRA `(.L_x_143) ;  /* 0x0000000c00388947 */ /* 0x000fea0003800000 */
[----:B------:R-:W0:Y:S01]  /*7bf0*/  LDC R5, c[0x0][0x28c] ;  /* 0x0000a300ff057b82 */ /* 0x000e220000000800 */
[----:B------:R-:W1:Y:S01]  /*7c00*/  S2R R11, SR_CgaCtaId ;  /* 0x00000000000b7919 */ /* 0x000e620000008800 */
[----:B------:R-:W-:Y:S01]  /*7c10*/  ULDC UR5, c[0x0][0x600] ;  /* 0x0001800000057ab9 */ /* 0x000fe20000000800 */
[----:B------:R-:W-:Y:S01]  /*7c20*/  ULDC UR4, c[0x0][0xc] ;  /* 0x0000030000047ab9 */ /* 0x000fe20000000800 */
[----:B------:R-:W-:Y:S01]  /*7c30*/  UIADD3 UR16, UR5, -0x1, URZ ;  /* 0xffffffff05107890 */ /* 0x000fe2000fffe03f */
[----:B------:R-:W-:Y:S01]  /*7c40*/  BSSY B0, `(.L_x_143) ;  /* 0x00000c8000007945 */ /* 0x000fe20003800000 */
[----:B------:R-:W-:Y:S01]  /*7c50*/  ULDC UR6, c[0x0][0x658] ;  /* 0x0001960000067ab9 */ /* 0x000fe20000000800 */
[----:B------:R-:W-:Y:S01]  /*7c60*/  ULDC UR5, c[0x0][0x10] ;  /* 0x0000040000057ab9 */ /* 0x000fe20000000800 */
[----:B------:R-:W-:Y:S01]  /*7c70*/  UMOV UR7, 0xffffffff ;  /* 0xffffffff00077882 */ /* 0x000fe20000000000 */
[----:B------:R-:W-:Y:S01]  /*7c80*/  UMOV UR8, 0x1 ;  /* 0x0000000100087882 */ /* 0x000fe20000000000 */
[----:B------:R-:W-:Y:S01]  /*7c90*/  UIMAD.WIDE.U32 UR4, UR4, UR5, URZ ;  /* 0x00000005040472a5 */ /* 0x000fe2000f8e003f */
[----:B------:R-:W-:Y:S01]  /*7ca0*/  IMAD.MOV.U32 R14, RZ, RZ, 0x1 ;  /* 0x00000001ff0e7424 */ /* 0x000fe200078e00ff */
[----:B------:R-:W-:Y:S01]  /*7cb0*/  USHF.L.U32 UR7, UR7, UR6, URZ ;  /* 0x0000000607077299 */ /* 0x000fe2000800063f */
[----:B------:R-:W-:Y:S01]  /*7cc0*/  LOP3.LUT R15, R4, 0x2, RZ, 0xfc, !PT ;  /* 0x00000002040f7812 */ /* 0x000fe200078efcff */
[----:B------:R-:W-:Y:S01]  /*7cd0*/  USHF.L.U32 UR18, UR8, UR6, URZ ;  /* 0x0000000608127299 */ /* 0x000fe2000800063f */
[----:B------:R-:W-:Y:S01]  /*7ce0*/  IMAD.MOV.U32 R17, RZ, RZ, RZ ;  /* 0x000000ffff117224 */ /* 0x000fe200078e00ff */
[----:B------:R-:W-:Y:S01]  /*7cf0*/  ULOP3.LUT UR17, URZ, UR7, URZ, 0x33, !UPT ;  /* 0x000000073f117292 */ /* 0x000fe2000f8e333f */
[----:B------:R-:W-:Y:S01]  /*7d00*/  ULDC UR6, c[0x0][0x14] ;  /* 0x0000050000067ab9 */ /* 0x000fe20000000800 */
[----:B------:R-:W-:Y:S01]  /*7d10*/  ULDC.64 UR22, c[0x0][0x198] ;  /* 0x0000660000167ab9 */ /* 0x000fe20000000a00 */
[----:B------:R-:W-:-:S02]  /*7d20*/  UIMAD.WIDE.U32 UR20, UR4, UR6, URZ ;  /* 0x00000006041472a5 */ /* 0x000fc4000f8e003f */
[----:B------:R-:W-:Y:S01]  /*7d30*/  UIMAD UR13, UR5, UR6, URZ ;  /* 0x00000006050d72a4 */ /* 0x000fe2000f8e023f */
[----:B0-----:R-:W-:-:S03]  /*7d40*/  VIADD R5, R5, 0x7f ;  /* 0x0000007f05057836 */ /* 0x001fc60000000000 */
[----:B------:R-:W-:Y:S02]  /*7d50*/  UIADD3 UR13, UR21, UR13, URZ ;  /* 0x0000000d150d7290 */ /* 0x000fe4000fffe03f */
[----:B------:R-:W-:-:S04]  /*7d60*/  SHF.R.S32.HI R8, RZ, 0x1f, R5 ;  /* 0x0000001fff087819 */ /* 0x000fc80000011405 */
[----:B------:R-:W-:Y:S01]  /*7d70*/  LEA.HI R8, R8, R5, RZ, 0x7 ;  /* 0x0000000508087211 */ /* 0x000fe200078f38ff */
[----:B------:R-:W-:Y:S01]  /*7d80*/  IMAD.MOV.U32 R5, RZ, RZ, 0x1 ;  /* 0x00000001ff057424 */ /* 0x000fe200078e00ff */
[----:B-1----:R-:W-:Y:S02]  /*7d90*/  LOP3.LUT R11, R11, 0x1, RZ, 0xc0, !PT ;  /* 0x000000010b0b7812 */ /* 0x002fe400078ec0ff */
[----:B------:R-:W-:-:S05]  /*7da0*/  SHF.R.S32.HI R10, RZ, 0x7, R8 ;  /* 0x00000007ff0a7819 */ /* 0x000fca0000011408 */
[----:B------:R-:W-:-:S07]  /*7db0*/  VIADD R12, R10, 0x1 ;  /* 0x000000010a0c7836 */ /* 0x000fce0000000000 */
.L_x_154:
[----:B------:R-:W-:-:S03]  /*7dc0*/  UMOV UR4, 0xffffffff ;  /* 0xffffffff00047882 */ /* 0x000fc60000000000 */
[----:B------:R-:W-:Y:S05]  /*7dd0*/  BRA.DIV UR4, `(.L_x_144) ;  /* 0x0000001204187947 */ /* 0x000fea000b800000 */
[----:B------:R-:W-:-:S13]  /*7de0*/  ELECT P0, URZ, PT ;  /* 0x00000000003f782f */ /* 0x000fda0003800000 */
.L_x_168:
[----:B------:R-:W0:Y:S01]  /*7df0*/  LDC R7, c[0x0][0x28c] ;  /* 0x0000a300ff077b82 */ /* 0x000e220000000800 */
[----:B------:R-:W-:Y:S01]  /*7e00*/  BSSY B1, `(.L_x_145) ;  /* 0x0000039000017945 */ /* 0x000fe20003800000 */
[----:B0-----:R-:W-:-:S13]  /*7e10*/  ISETP.LT.OR P0, PT, R7, 0x1, !P0 ;  /* 0x000000010700780c */ /* 0x001fda0004701670 */
[----:B------:R-:W-:Y:S05]  /*7e20*/  @P0 BRA `(.L_x_146) ;  /* 0x0000000000d80947 */ /* 0x000fea0003800000 */
[----:B------:R-:W-:Y:S02]  /*7e30*/  IMAD R18, R18, 0x2, R11 ;  /* 0x0000000212127824 */ /* 0x000fe400078e020b */
[----:B------:R-:W-:Y:S02]  /*7e40*/  IMAD R20, R6, 0xc0, RZ ;  /* 0x000000c006147824 */ /* 0x000fe400078e02ff */
[----:B------:R-:W-:Y:S02]  /*7e50*/  IMAD.MOV.U32 R22, RZ, RZ, RZ ;  /* 0x000000ffff167224 */ /* 0x000fe400078e00ff */
[----:B------:R-:W-:Y:S02]  /*7e60*/  IMAD.MOV.U32 R6, RZ, RZ, R12 ;  /* 0x000000ffff067224 */ /* 0x000fe400078e000c */
[----:B------:R-:W-:Y:S02]  /*7e70*/  IMAD.MOV.U32 R7, RZ, RZ, R5 ;  /* 0x000000ffff077224 */ /* 0x000fe400078e0005 */
[----:B------:R-:W-:-:S02]  /*7e80*/  IMAD.MOV.U32 R8, RZ, RZ, R17 ;  /* 0x000000ffff087224 */ /* 0x000fc400078e0011 */
[----:B------:R-:W-:-:S07]  /*7e90*/  IMAD R19, R18, 0x18, RZ ;  /* 0x0000001812137824 */ /* 0x000fce00078e02ff */
.L_x_149:
[----:B------:R-:W0:Y:S01]  /*7ea0*/  S2R R18, SR_CgaCtaId ;  /* 0x0000000000127919 */ /* 0x000e220000008800 */
[----:B------:R-:W-:Y:S02]  /*7eb0*/  MOV R9, 0x400 ;  /* 0x0000040000097802 */ /* 0x000fe40000000f00 */
[----:B------:R-:W-:-:S13]  /*7ec0*/  LOP3.LUT P1, RZ, R0, 0x7f, RZ, 0xc0, !PT ;  /* 0x0000007f00ff7812 */ /* 0x000fda000782c0ff */
[----:B------:R-:W1:Y:S01]  /*7ed0*/  @!P1 LDC R13, c[0x0][0x500] ;  /* 0x00014000ff0d9b82 */ /* 0x000e620000000800 */
[----:B0-----:R-:W-:Y:S02]  /*7ee0*/  LEA R21, R18, R9, 0x18 ;  /* 0x0000000912157211 */ /* 0x001fe400078ec0ff */
[----:B------:R-:W-:-:S03]  /*7ef0*/  SHF.L.U32 R9, R7, 0x1f, RZ ;  /* 0x0000001f07097819 */ /* 0x000fc600000006ff */
[----:B------:R-:W-:-:S04]  /*7f00*/  IMAD R18, R8, 0x8, R21 ;  /* 0x0000000808127824 */ /* 0x000fc800078e0215 */
[----:B------:R-:W0:Y:S02]  /*7f10*/  SYNCS.PHASECHK.TRANS64.TRYWAIT P0, [R18+URZ+0x38], R9 ;  /* 0x00003809120075a7 */ /* 0x000e24000800017f */
[----:B01----:R-:W-:Y:S05]  /*7f20*/  @!P0 BRA `(.L_x_147) ;  /* 0x0000000c00e48947 */ /* 0x003fea0003800000 */
.L_x_169:
[----:B0-----:R-:W-:Y:S01]  /*7f30*/  PRMT R9, R15, 0x9910, RZ ;  /* 0x000099100f097816 */ /* 0x001fe200000000ff */
[----:B------:R0:W-:Y:S03]  /*7f40*/  @!P1 SYNCS.ARRIVE.TRANS64 RZ, [R18+URZ], R13 ;  /* 0x0000000d12ff99a7 */ /* 0x0001e6000800003f */
[----:B------:R-:W-:-:S13]  /*7f50*/  ISETP.NE.AND P0, PT, R9, 0x2, PT ;  /* 0x000000020900780c */ /* 0x000fda0003f05270 */
[----:B0-----:R-:W-:Y:S05]  /*7f60*/  @P0 BRA `(.L_x_148) ;  /* 0x0000000000040947 */ /* 0x001fea0003800000 */
[----:B------:R-:W-:Y:S01]  /*7f70*/  BPT.TRAP 0x1 ;  /* 0x000000040000795c */ /* 0x000fe20000300000 */
.L_x_148:
[----:B------:R-:W-:Y:S01]  /*7f80*/  IMAD R9, R8, 0x2, R11 ;  /* 0x0000000208097824 */ /* 0x000fe200078e020b */
[----:B------:R-:W-:Y:S01]  /*7f90*/  R2UR UR9, R18 ;  /* 0x00000000120972ca */ /* 0x000fe200000e0000 */
[--C-:B------:R-:W-:Y:S01]  /*7fa0*/  IMAD R13, R8, 0x6000, R21.reuse ;  /* 0x00006000080d7824 */ /* 0x100fe200078e0215 */
[----:B------:R-:W-:Y:S01]  /*7fb0*/  UIADD3 UR4, UP0, UR22, 0xf0, URZ ;  /* 0x000000f016047890 */ /* 0x000fe2000ff1e03f */
[----:B------:R-:W-:Y:S01]  /*7fc0*/  IMAD R9, R9, 0xc00, R21 ;  /* 0x00000c0009097824 */ /* 0x000fe200078e0215 */
[----:B------:R-:W-:Y:S01]  /*7fd0*/  R2UR UR11, R20 ;  /* 0x00000000140b72ca */ /* 0x000fe200000e0000 */
[----:B------:R-:W-:Y:S01]  /*7fe0*/  VIADD R6, R6, 0xffffffff ;  /* 0xffffffff06067836 */ /* 0x000fe20000000000 */
[----:B------:R-:W-:Y:S01]  /*7ff0*/  R2UR UR5, R13 ;  /* 0x000000000d0572ca */ /* 0x000fe200000e0000 */
[----:B------:R-:W-:Y:S01]  /*8000*/  UIADD3 UR24, UP1, UR22, 0x1f0, URZ ;  /* 0x000001f016187890 */ /* 0x000fe2000ff3e03f */
[----:B------:R-:W-:Y:S01]  /*8010*/  R2UR UR8, R9 ;  /* 0x00000000090872ca */ /* 0x000fe200000e0000 */
[----:B------:R-:W-:Y:S01]  /*8020*/  VIADD R8, R8, 0x1 ;  /* 0x0000000108087836 */ /* 0x000fe20000000000 */
[----:B------:R-:W-:Y:S01]  /*8030*/  R2UR UR10, R22 ;  /* 0x00000000160a72ca */ /* 0x000fe200000e0000 */
[----:B------:R-:W-:Y:S01]  /*8040*/  UIADD3.X UR25, URZ, UR23, URZ, UP1, !UPT ;  /* 0x000000173f197290 */ /* 0x000fe20008ffe43f */
[----:B------:R-:W-:Y:S01]  /*8050*/  R2UR UR12, R16 ;  /* 0x00000000100c72ca */ /* 0x000fe200000e0000 */
[----:B------:R-:W-:Y:S01]  /*8060*/  UMOV UR6, 0x0 ;  /* 0x0000000000067882 */ /* 0x000fe20000000000 */
[----:B------:R-:W-:Y:S01]  /*8070*/  R2UR UR19, R19 ;  /* 0x00000000131372ca */ /* 0x000fe200000e0000 */
[----:B------:R-:W-:Y:S01]  /*8080*/  UMOV UR7, 0x10000000 ;  /* 0x1000000000077882 */ /* 0x000fe20000000000 */
[----:B------:R-:W-:Y:S01]  /*8090*/  ISETP.GT.AND P1, PT, R6, 0x1, PT ;  /* 0x000000010600780c */ /* 0x000fe20003f24270 */
[----:B------:R-:W-:Y:S01]  /*80a0*/  UMOV UR26, 0x30000 ;  /* 0x00030000001a7882 */ /* 0x000fe20000000000 */
[----:B------:R-:W-:Y:S01]  /*80b0*/  ISETP.NE.AND P0, PT, R8, 0x7, PT ;  /* 0x000000070800780c */ /* 0x000fe20003f05270 */
[----:B------:R-:W-:Y:S01]  /*80c0*/  UIADD3 UR14, UR5, 0x180, URZ ;  /* 0x00000180050e7890 */ /* 0x000fe2000fffe03f */
[----:B------:R-:W-:Y:S01]  /*80d0*/  VIADD R22, R22, 0x80 ;  /* 0x0000008016167836 */ /* 0x000fe20000000000 */
[----:B------:R-:W-:Y:S01]  /*80e0*/  UIADD3.X UR5, URZ, UR23, URZ, UP0, !UPT ;  /* 0x000000173f057290 */ /* 0x000fe200087fe43f */
[----:B------:R-:W-:Y:S01]  /*80f0*/  SEL R18, RZ, 0x1, P0 ;  /* 0x00000001ff127807 */ /* 0x000fe20000000000 */
[----:B------:R-:W-:Y:S01]  /*8100*/  UIADD3 UR15, UR8, 0x2a180, URZ ;  /* 0x0002a180080f7890 */ /* 0x000fe2000fffe03f */
[----:B------:R-:W-:-:S02]  /*8110*/  SEL R8, R8, RZ, P0 ;  /* 0x000000ff08087207 */ /* 0x000fc40000000000 */
[----:B------:R-:W-:Y:S01]  /*8120*/  UMOV UR8, UR14 ;  /* 0x0000000e00087c82 */ /* 0x000fe20008000000 */
[----:B------:R-:W-:-:S03]  /*8130*/  LOP3.LUT R7, R7, R18, RZ, 0x3c, !PT ;  /* 0x0000001207077212 */ /* 0x000fc600078e3cff */
[----:B------:R0:W-:Y:S02]  /*8140*/  UTMALDG.3D [UR8], [UR4], desc[UR6] ;  /* 0x00000608040075b4 */ /* 0x0001e40008011000 */
[----:B0-----:R-:W-:Y:S01]  /*8150*/  UMOV UR8, UR15 ;  /* 0x0000000f00087c82 */ /* 0x001fe20008000000 */
[----:B------:R-:W-:Y:S02]  /*8160*/  UMOV UR11, UR19 ;  /* 0x00000013000b7c82 */ /* 0x000fe40008000000 */
[----:B------:R0:W-:Y:S02]  /*8170*/  UTMALDG.3D.MULTICAST [UR8], [UR24], UR26, desc[UR6] ;  /* 0x00000608180073b4 */ /* 0x0001e4000801181a */
[----:B0-----:R-:W-:Y:S05]  /*8180*/  @P1 BRA `(.L_x_149) ;  /* 0xfffffffc00441947 */ /* 0x001fea000383ffff */
.L_x_146:
[----:B------:R-:W-:Y:S05]  /*8190*/  BSYNC B1 ;  /* 0x0000000000017941 */ /* 0x000fea0003800000 */
.L_x_145:
[----:B------:R-:W-:Y:S01]  /*81a0*/  LOP3.LUT P1, RZ, R14, 0xff, RZ, 0xc0, !PT ;  /* 0x000000ff0eff7812 */ /* 0x000fe2000782c0ff */
[C---:B------:R-:W-:Y:S01]  /*81b0*/  IMAD.IADD R17, R10.reuse, 0x1, R17 ;  /* 0x000000010a117824 */ /* 0x040fe200078e0211 */
[----:B------:R-:W-:Y:S01]  /*81c0*/  ULDC.64 UR4, c[0x0][0x650] ;  /* 0x0001940000047ab9 */ /* 0x000fe20000000a00 */
[C---:B------:R-:W-:Y:S01]  /*81d0*/  ISETP.GE.U32.AND P2, PT, R10.reuse, 0x7, PT ;  /* 0x000000070a00780c */ /* 0x040fe20003f46070 */
[----:B------:R-:W-:Y:S01]  /*81e0*/  BSSY B1, `(.L_x_150) ;  /* 0x000006b000017945 */ /* 0x000fe20003800000 */
[C---:B------:R-:W-:Y:S01]  /*81f0*/  IMAD.WIDE.U32 R6, R17.reuse, 0x24924925, RZ ;  /* 0x2492492511067825 */ /* 0x040fe200078e00ff */
[----:B------:R-:W-:Y:S02]  /*8200*/  ISETP.GT.U32.AND P0, PT, R17, 0x6, PT ;  /* 0x000000061100780c */ /* 0x000fe40003f04070 */
[----:B------:R-:W-:Y:S01]  /*8210*/  PRMT R14, RZ, 0x7610, R14 ;  /* 0x00007610ff0e7816 */ /* 0x000fe2000000000e */
[----:B------:R-:W-:Y:S01]  /*8220*/  IMAD.MOV.U32 R18, RZ, RZ, -0x1 ;  /* 0xffffffffff127424 */ /* 0x000fe200078e00ff */
[----:B------:R-:W-:Y:S01]  /*8230*/  ISETP.LT.U32.AND P0, PT, R10, 0x7, P0 ;  /* 0x000000070a00780c */ /* 0x000fe20000701070 */
[----:B------:R-:W-:-:S02]  /*8240*/  IMAD.MOV.U32 R16, RZ, RZ, -0x1 ;  /* 0xffffffffff107424 */ /* 0x000fc400078e00ff */
[----:B------:R-:W0:Y:S01]  /*8250*/  @P1 S2R R9, SR_CgaCtaId ;  /* 0x0000000000091919 */ /* 0x000e220000008800 */
[----:B------:R-:W-:Y:S02]  /*8260*/  SEL R6, RZ, 0x1, !P0 ;  /* 0x00000001ff067807 */ /* 0x000fe40004000000 */
[----:B------:R-:W-:Y:S02]  /*8270*/  IADD3 R2, P0, R2, UR20, RZ ;  /* 0x0000001402027c10 */ /* 0x000fe4000ff1e0ff */
[----:B------:R-:W-:Y:S02]  /*8280*/  @P1 MOV R8, 0x400 ;  /* 0x0000040000081802 */ /* 0x000fe40000000f00 */
[----:B------:R-:W-:Y:S02]  /*8290*/  IADD3.X R3, R3, UR13, RZ, P0, !PT ;  /* 0x0000000d03037c10 */ /* 0x000fe400087fe4ff */
[----:B------:R-:W-:Y:S02]  /*82a0*/  ISETP.GE.U32.AND P0, PT, R2, UR4, PT ;  /* 0x0000000402007c0c */ /* 0x000fe4000bf06070 */
[----:B------:R-:W-:-:S02]  /*82b0*/  LOP3.LUT R5, R5, R6, RZ, 0x3c, !PT ;  /* 0x0000000605057212 */ /* 0x000fc400078e3cff */
[----:B------:R-:W-:Y:S02]  /*82c0*/  ISETP.GE.U32.AND.EX P0, PT, R3, UR5, PT, P0 ;  /* 0x0000000503007c0c */ /* 0x000fe4000bf06100 */
[----:B0-----:R-:W-:Y:S01]  /*82d0*/  @P1 LEA R8, R9, R8, 0x18 ;  /* 0x0000000809081211 */ /* 0x001fe200078ec0ff */
[----:B------:R-:W-:-:S03]  /*82e0*/  IMAD.IADD R9, R17, 0x1, -R7 ;  /* 0x0000000111097824 */ /* 0x000fc600078e0a07 */
[----:B------:R0:W-:Y:S02]  /*82f0*/  @P1 SYNCS.ARRIVE.TRANS64.A1T0 RZ, [R8+URZ+0x88], RZ ;  /* 0x000088ff08ff19a7 */ /* 0x0001e4000810003f */
[----:B------:R-:W-:Y:S02]  /*8300*/  LEA.HI R9, R9, R7, RZ, 0x1f ;  /* 0x0000000709097211 */ /* 0x000fe400078ff8ff */
[----:B------:R-:W-:Y:S02]  /*8310*/  PRMT R7, RZ, 0x7610, R7 ;  /* 0x00007610ff077816 */ /* 0x000fe40000000007 */
[----:B------:R-:W-:-:S04]  /*8320*/  SHF.R.U32.HI R6, RZ, 0x2, R9 ;  /* 0x00000002ff067819 */ /* 0x000fc80000011609 */
[----:B------:R-:W-:Y:S01]  /*8330*/  @P2 LOP3.LUT R5, R5, 0x1, R6, 0x78, !PT ;  /* 0x0000000105052812 */ /* 0x000fe200078e7806 */
[----:B------:R-:W-:Y:S02]  /*8340*/  IMAD R17, R6, -0x7, R17 ;  /* 0xfffffff906117824 */ /* 0x000fe400078e0211 */
[----:B------:R-:W-:Y:S01]  /*8350*/  IMAD.MOV.U32 R6, RZ, RZ, -0x1 ;  /* 0xffffffffff067424 */ /* 0x000fe200078e00ff */
[----:B0-----:R-:W-:Y:S06]  /*8360*/  @P0 BRA `(.L_x_151) ;  /* 0x0000000400480947 */ /* 0x001fec0003800000 */
[----:B------:R-:W0:Y:S01]  /*8370*/  S2R R18, SR_CTAID.X ;  /* 0x0000000000127919 */ /* 0x000e220000002500 */
[----:B------:R-:W-:Y:S01]  /*8380*/  ULDC.64 UR4, c[0x0][0x628] ;  /* 0x00018a0000047ab9 */ /* 0x000fe20000000a00 */
[----:B------:R-:W1:Y:S01]  /*8390*/  LDC R19, c[0x0][0x144] ;  /* 0x00005100ff137b82 */ /* 0x000e620000000800 */
[----:B------:R-:W-:Y:S01]  /*83a0*/  ISETP.NE.U32.AND P0, PT, RZ, UR4, PT ;  /* 0x00000004ff007c0c */ /* 0x000fe2000bf05070 */
[----:B------:R-:W2:Y:S01]  /*83b0*/  S2R R13, SR_CTAID.Y ;  /* 0x00000000000d7919 */ /* 0x000ea20000002600 */
[----:B------:R-:W-:Y:S01]  /*83c0*/  ULDC UR7, c[0x0][0x630] ;  /* 0x00018c0000077ab9 */ /* 0x000fe20000000800 */
[----:B------:R-:W-:Y:S01]  /*83d0*/  ULDC UR8, c[0x0][0x150] ;  /* 0x0000540000087ab9 */ /* 0x000fe20000000800 */
[----:B------:R-:W-:Y:S01]  /*83e0*/  ISETP.NE.AND.EX P0, PT, RZ, UR5, PT, P0 ;  /* 0x00000005ff007c0c */ /* 0x000fe2000bf05300 */
[----:B------:R-:W-:Y:S02]  /*83f0*/  IMAD.MOV.U32 R6, RZ, RZ, R2 ;  /* 0x000000ffff067224 */ /* 0x000fe400078e0002 */
[----:B------:R-:W-:Y:S01]  /*8400*/  IMAD.MOV.U32 R7, RZ, RZ, R3 ;  /* 0x000000ffff077224 */ /* 0x000fe200078e0003 */
[----:B0-----:R-:W-:-:S09]  /*8410*/  I2FP.F32.U32 R20, R18 ;  /* 0x0000001200147245 */ /* 0x001fd20000201000 */
[----:B------:R-:W-:Y:S05]  /*8420*/  @!P0 BRA `(.L_x_152) ;  /* 0x0000000000288947 */ /* 0x000fea0003800000 */
[----:B------:R-:W-:Y:S02]  /*8430*/  ULDC UR6, c[0x0][0x634] ;  /* 0x00018d0000067ab9 */ /* 0x000fe40000000800 */
[----:B------:R-:W-:-:S05]  /*8440*/  IADD3 R7, P0, R2, UR6, RZ ;  /* 0x0000000602077c10 */ /* 0x000fca000ff1e0ff */
[----:B------:R-:W-:-:S04]  /*8450*/  IMAD.X R21, RZ, RZ, R3, P0 ;  /* 0x000000ffff157224 */ /* 0x000fc800000e0603 */
[----:B------:R-:W-:-:S04]  /*8460*/  IMAD.WIDE.U32 R8, R21, UR4, RZ ;  /* 0x0000000415087c25 */ /* 0x000fc8000f8e00ff */
[----:B------:R-:W-:-:S04]  /*8470*/  IMAD.WIDE.U32 R8, P0, R7, UR5, R8 ;  /* 0x0000000507087c25 */ /* 0x000fc8000f800008 */
[----:B------:R-:W-:-:S04]  /*8480*/  IMAD.WIDE.U32 R6, R7, UR4, RZ ;  /* 0x0000000407067c25 */ /* 0x000fc8000f8e00ff */
[----:B------:R-:W-:Y:S01]  /*8490*/  IMAD.MOV.U32 R6, RZ, RZ, R9 ;  /* 0x000000ffff067224 */ /* 0x000fe200078e0009 */
[----:B------:R-:W-:Y:S01]  /*84a0*/  IADD3 RZ, P1, R7, R8, RZ ;  /* 0x0000000807ff7210 */ /* 0x000fe20007f3e0ff */
[----:B------:R-:W-:-:S04]  /*84b0*/  IMAD.X R7, RZ, RZ, RZ, P0 ;  /* 0x000000ffff077224 */ /* 0x000fc800000e06ff */
[----:B------:R-:W-:-:S08]  /*84c0*/  IMAD.WIDE.U32.X R6, R21, UR5, R6, P1 ;  /* 0x0000000515067c25 */ /* 0x000fd000088e0406 */
.L_x_152:
[----:B------:R-:W-:Y:S01]  /*84d0*/  FMUL R20, R20, UR8 ;  /* 0x0000000814147c20 */ /* 0x000fe20008400000 */
[--C-:B------:R-:W-:Y:S01]  /*84e0*/  SHF.R.U64 R16, R6, UR7, R7.reuse ;  /* 0x0000000706107c19 */ /* 0x100fe20008001207 */
[----:B------:R-:W-:Y:S01]  /*84f0*/  ULDC.64 UR4, c[0x0][0x620] ;  /* 0x0001880000047ab9 */ /* 0x000fe20000000a00 */
[----:B------:R-:W-:Y:S01]  /*8500*/  SHF.R.U32.HI R6, RZ, UR7, R7 ;  /* 0x00000007ff067c19 */ /* 0x000fe20008011607 */
[----:B------:R-:W-:Y:S01]  /*8510*/  ULDC.64 UR6, c[0x0][0x640] ;  /* 0x0001900000067ab9 */ /* 0x000fe20000000a00 */
[----:B------:R-:W-:Y:S01]  /*8520*/  IADD3 R7, P0, RZ, -R16, RZ ;  /* 0x80000010ff077210 */ /* 0x000fe20007f1e0ff */
[----:B------:R-:W0:Y:S01]  /*8530*/  F2I.U32.TRUNC.NTZ R20, R20 ;  /* 0x0000001400147305 */ /* 0x000e22000020f000 */
[----:B------:R-:W3:Y:S03]  /*8540*/  LDC R22, c[0x0][0x148] ;  /* 0x00005200ff167b82 */ /* 0x000ee60000000800 */
[----:B------:R-:W-:Y:S01]  /*8550*/  IMAD.X R6, RZ, RZ, ~R6, P0 ;  /* 0x000000ffff067224 */ /* 0x000fe200000e0e06 */
[----:B------:R-:W-:-:S03]  /*8560*/  ISETP.NE.U32.AND P0, PT, RZ, UR6, PT ;  /* 0x00000006ff007c0c */ /* 0x000fc6000bf05070 */
[----:B------:R-:W-:Y:S01]  /*8570*/  IMAD R6, R6, UR4, RZ ;  /* 0x0000000406067c24 */ /* 0x000fe2000f8e02ff */
[----:B------:R-:W-:-:S03]  /*8580*/  ISETP.NE.AND.EX P0, PT, RZ, UR7, PT, P0 ;  /* 0x00000007ff007c0c */ /* 0x000fc6000bf05300 */
[C---:B------:R-:W-:Y:S01]  /*8590*/  IMAD R9, R7.reuse, UR5, R6 ;  /* 0x0000000507097c24 */ /* 0x040fe2000f8e0206 */
[----:B------:R-:W-:Y:S01]  /*85a0*/  ULDC UR5, c[0x0][0x154] ;  /* 0x0000550000057ab9 */ /* 0x000fe20000000800 */
[----:B------:R-:W-:Y:S01]  /*85b0*/  IMAD.WIDE.U32 R6, R7, UR4, R2 ;  /* 0x0000000407067c25 */ /* 0x000fe2000f8e0002 */
[----:B------:R-:W-:-:S03]  /*85c0*/  ULDC UR4, c[0x0][0x618] ;  /* 0x0001860000047ab9 */ /* 0x000fc60000000800 */
[----:B0-----:R-:W-:Y:S02]  /*85d0*/  IMAD.MOV R8, RZ, RZ, -R20 ;  /* 0x000000ffff087224 */ /* 0x001fe400078e0a14 */
[----:B------:R-:W-:Y:S02]  /*85e0*/  IMAD.IADD R7, R7, 0x1, R9 ;  /* 0x0000000107077824 */ /* 0x000fe400078e0209 */
[----:B-1----:R-:W-:Y:S01]  /*85f0*/  IMAD R18, R19, R8, R18 ;  /* 0x0000000813127224 */ /* 0x002fe200078e0212 */
[----:B--2---:R-:W-:Y:S02]  /*8600*/  I2FP.F32.U32 R8, R13 ;  /* 0x0000000d00087245 */ /* 0x004fe40000201000 */
[--C-:B------:R-:W-:Y:S02]  /*8610*/  SHF.R.U64 R19, R6, UR4, R7.reuse ;  /* 0x0000000406137c19 */ /* 0x100fe40008001207 */
[----:B------:R-:W-:Y:S01]  /*8620*/  SHF.R.U32.HI R6, RZ, UR4, R7 ;  /* 0x00000004ff067c19 */ /* 0x000fe20008011607 */
[----:B------:R-:W-:Y:S01]  /*8630*/  FMUL R8, R8, UR5 ;  /* 0x0000000508087c20 */ /* 0x000fe20008400000 */
[----:B------:R-:W-:-:S02]  /*8640*/  ULDC UR4, c[0x0][0x608] ;  /* 0x0001820000047ab9 */ /* 0x000fc40000000800 */
[--C-:B------:R-:W-:Y:S01]  /*8650*/  SHF.R.U64 R21, R19, UR4, R6.reuse ;  /* 0x0000000413157c19 */ /* 0x100fe20008001206 */
[----:B------:R0:W1:Y:S01]  /*8660*/  F2I.U32.TRUNC.NTZ R24, R8 ;  /* 0x0000000800187305 */ /* 0x000062000020f000 */
[----:B------:R-:W-:Y:S01]  /*8670*/  SHF.R.U32.HI R6, RZ, UR4, R6 ;  /* 0x00000004ff067c19 */ /* 0x000fe20008011606 */
[----:B------:R-:W-:-:S03]  /*8680*/  ULDC UR4, c[0x0][0x658] ;  /* 0x0001960000047ab9 */ /* 0x000fc60000000800 */
[--C-:B------:R-:W-:Y:S02]  /*8690*/  SHF.R.U64 R20, R21, UR4, R6.reuse ;  /* 0x0000000415147c19 */ /* 0x100fe40008001206 */
[----:B------:R-:W-:-:S03]  /*86a0*/  SHF.R.U32.HI R23, RZ, UR4, R6 ;  /* 0x00000004ff177c19 */ /* 0x000fc60008011606 */
[----:B------:R-:W-:Y:S02]  /*86b0*/  IMAD.MOV.U32 R6, RZ, RZ, R20 ;  /* 0x000000ffff067224 */ /* 0x000fe400078e0014 */
[----:B------:R-:W-:Y:S01]  /*86c0*/  IMAD.MOV.U32 R7, RZ, RZ, R23 ;  /* 0x000000ffff077224 */ /* 0x000fe200078e0017 */
[----:B0-----:R-:W-:Y:S06]  /*86d0*/  @!P0 BRA `(.L_x_153) ;  /* 0x0000000000288947 */ /* 0x001fec0003800000 */
        /* <DEDUP_REMOVED lines=10> */
.L_x_153:
[----:B------:R-:W-:Y:S01]  /*8780*/  ULDC UR4, c[0x0][0x648] ;  /* 0x0001920000047ab9 */ /* 0x000fe20000000800 */
[----:B------:R-:W-:Y:S01]  /*8790*/  LOP3.LUT R21, R21, UR17, RZ, 0xc0, !PT ;  /* 0x0000001115157c12 */ /* 0x000fe2000f8ec0ff */
[----:B-1----:R-:W-:Y:S01]  /*87a0*/  IMAD.MOV R24, RZ, RZ, -R24 ;  /* 0x000000ffff187224 */ /* 0x002fe200078e0a18 */
[----:B------:R-:W-:Y:S01]  /*87b0*/  SHF.R.U64 R6, R6, UR4, R7 ;  /* 0x0000000406067c19 */ /* 0x000fe20008001207 */
[----:B------:R-:W-:Y:S01]  /*87c0*/  ULDC UR4, c[0x0][0x638] ;  /* 0x00018e0000047ab9 */ /* 0x000fe20000000800 */
[----:B------:R-:W-:Y:S01]  /*87d0*/  LOP3.LUT R9, R19, UR16, RZ, 0xc0, !PT ;  /* 0x0000001013097c12 */ /* 0x000fe2000f8ec0ff */
[----:B---3--:R-:W-:Y:S01]  /*87e0*/  @P4 IMAD R18, R22, R24, R13 ;  /* 0x0000001816124224 */ /* 0x008fe200078e020d */
[----:B------:R-:W-:Y:S01]  /*87f0*/  ULDC UR5, c[0x0][0x610] ;  /* 0x0001840000057ab9 */ /* 0x000fe20000000800 */
[----:B------:R-:W-:Y:S02]  /*8800*/  IMAD.MOV R7, RZ, RZ, -R6 ;  /* 0x000000ffff077224 */ /* 0x000fe400078e0a06 */
[----:B------:R-:W-:-:S02]  /*8810*/  IMAD R21, R6, UR18, R21 ;  /* 0x0000001206157c24 */ /* 0x000fc4000f8e0215 */
[----:B------:R-:W-:Y:S01]  /*8820*/  IMAD R20, R7, UR4, R20 ;  /* 0x0000000407147c24 */ /* 0x000fe2000f8e0214 */
[----:B------:R-:W-:Y:S01]  /*8830*/  ULDC UR4, c[0x0][0x600] ;  /* 0x0001800000047ab9 */ /* 0x000fe20000000800 */
[----:B------:R-:W-:Y:S02]  /*8840*/  IMAD R6, R21, UR5, R18 ;  /* 0x0000000515067c24 */ /* 0x000fe4000f8e0212 */
[----:B------:R-:W-:Y:S02]  /*8850*/  IMAD R9, R20, UR4, R9 ;  /* 0x0000000414097c24 */ /* 0x000fe4000f8e0209 */
[----:B------:R-:W-:-:S03]  /*8860*/  IMAD.MOV.U32 R7, RZ, RZ, 0x1 ;  /* 0x00000001ff077424 */ /* 0x000fc600078e00ff */
[----:B------:R-:W-:Y:S02]  /*8870*/  SEL R18, R9, R6, !P4 ;  /* 0x0000000609127207 */ /* 0x000fe40006000000 */
[----:B------:R-:W-:-:S07]  /*8880*/  SEL R6, R6, R9, !P4 ;  /* 0x0000000906067207 */ /* 0x000fce0006000000 */
.L_x_151:
[----:B------:R-:W-:Y:S05]  /*8890*/  BSYNC B1 ;  /* 0x0000000000017941 */ /* 0x000fea0003800000 */
.L_x_150:
[----:B------:R-:W-:-:S13]  /*88a0*/  LOP3.LUT P0, RZ, R7, 0xff, RZ, 0xc0, !PT ;  /* 0x000000ff07ff7812 */ /* 0x000fda000780c0ff */
[----:B------:R-:W-:Y:S05]  /*88b0*/  @P0 BRA `(.L_x_154) ;  /* 0xfffffff400400947 */ /* 0x000fea000383ffff */
[----:B------:R-:W-:Y:S05]  /*88c0*/  BSYNC B0 ;  /* 0x0000000000007941 */ /* 0x000fea0003800000 */
.L_x_143:
[----:B------:R-:W-:-:S03]  /*88d0*/  UMOV UR4, 0xffffffff ;  /* 0xffffffff00047882 */ /* 0x000fc60000000000 */
[----:B------:R-:W-:Y:S05]  /*88e0*/  BRA.DIV UR4, `(.L_x_155) ;  /* 0x0000000604887947 */ /* 0x000fea000b800000 */
[----:B------:R-:W-:-:S13]  /*88f0*/  ELECT P0, URZ, PT ;  /* 0x00000000003f782f */ /* 0x000fda0003800000 */
.L_x_172:
[----:B------:R-:W-:Y:S04]  /*8900*/  BSSY B0, `(.L_x_156) ;  /* 0x0000046000007945 */ /* 0x000fe80003800000 */
[----:B------:R-:W-:Y:S05]  /*8910*/  @!P0 BRA `(.L_x_157) ;  /* 0x0000000400108947 */ /* 0x000fea0003800000 */
[----:B------:R-:W-:-:S04]  /*8920*/  LOP3.LUT R4, R4, 0x2, RZ, 0xfc, !PT ;  /* 0x0000000204047812 */ /* 0x000fc800078efcff */
[----:B------:R-:W-:-:S13]  /*8930*/  ISETP.NE.AND P0, PT, R4, 0x3, PT ;  /* 0x000000030400780c */ /* 0x000fda0003f05270 */
[----:B------:R-:W-:Y:S05]  /*8940*/  @!P0 BRA `(.L_x_158) ;  /* 0x0000000000048947 */ /* 0x000fea0003800000 */
[----:B------:R-:W-:Y:S01]  /*8950*/  BPT.TRAP 0x1 ;  /* 0x000000040000795c */ /* 0x000fe20000300000 */
.L_x_158:
[----:B------:R-:W0:Y:S01]  /*8960*/  S2R R3, SR_CgaCtaId ;  /* 0x0000000000037919 */ /* 0x000e220000008800 */
[----:B------:R-:W-:-:S04]  /*8970*/  MOV R0, 0x400 ;  /* 0x0000040000007802 */ /* 0x000fc80000000f00 */
[----:B0-----:R-:W-:Y:S02]  /*8980*/  LEA R0, R3, R0, 0x18 ;  /* 0x0000000003007211 */ /* 0x001fe400078ec0ff */
[----:B------:R-:W-:-:S03]  /*8990*/  SHF.L.U32 R3, R5, 0x1f, RZ ;  /* 0x0000001f05037819 */ /* 0x000fc600000006ff */
[----:B------:R-:W-:-:S04]  /*89a0*/  VIADD R0, R0, 0x38 ;  /* 0x0000003800007836 */ /* 0x000fc80000000000 */
[C---:B------:R-:W-:Y:S02]  /*89b0*/  IMAD R6, R17.reuse, 0x8, R0 ;  /* 0x0000000811067824 */ /* 0x040fe400078e0200 */
[----:B------:R-:W-:Y:S02]  /*89c0*/  VIADD R17, R17, 0x1 ;  /* 0x0000000111117836 */ /* 0x000fe40000000000 */
[----:B------:R-:W0:Y:S03]  /*89d0*/  SYNCS.PHASECHK.TRANS64.TRYWAIT P0, [R6+URZ], R3 ;  /* 0x00000003060075a7 */ /* 0x000e26000800017f */
[----:B------:R-:W-:-:S04]  /*89e0*/  ISETP.NE.AND P1, PT, R17, 0x7, PT ;  /* 0x000000071100780c */ /* 0x000fc80003f25270 */
[----:B------:R-:W-:Y:S02]  /*89f0*/  SEL R2, RZ, 0x1, P1 ;  /* 0x00000001ff027807 */ /* 0x000fe40000800000 */
[----:B------:R-:W-:Y:S02]  /*8a00*/  SEL R17, R17, RZ, P1 ;  /* 0x000000ff11117207 */ /* 0x000fe40000800000 */
[----:B------:R-:W-:-:S03]  /*8a10*/  LOP3.LUT R8, R5, R2, RZ, 0x3c, !PT ;  /* 0x0000000205087212 */ /* 0x000fc600078e3cff */
[----:B------:R-:W-:Y:S01]  /*8a20*/  IMAD R7, R17, 0x8, R0 ;  /* 0x0000000811077824 */ /* 0x000fe200078e0200 */
[----:B------:R-:W-:Y:S01]  /*8a30*/  SHF.L.U32 R4, R8, 0x1f, RZ ;  /* 0x0000001f08047819 */ /* 0x000fe200000006ff */
[----:B0-----:R-:W-:Y:S06]  /*8a40*/  @!P0 BRA `(.L_x_159) ;  /* 0x0000000400508947 */ /* 0x001fec0003800000 */
.L_x_173:
[----:B------:R-:W1:Y:S01]  /*8a50*/  SYNCS.PHASECHK.TRANS64.TRYWAIT P0, [R7+URZ], R4 ;  /* 0x00000004070075a7 */ /* 0x000e62000800017f */
[----:B------:R-:W-:-:S05]  /*8a60*/  VIADD R2, R17, 0x1 ;  /* 0x0000000111027836 */ /* 0x000fca0000000000 */
[----:B------:R-:W-:-:S04]  /*8a70*/  ISETP.NE.AND P1, PT, R2, 0x7, PT ;  /* 0x000000070200780c */ /* 0x000fc80003f25270 */
[----:B0-----:R-:W-:Y:S02]  /*8a80*/  SEL R3, RZ, 0x1, P1 ;  /* 0x00000001ff037807 */ /* 0x001fe40000800000 */
[----:B------:R-:W-:Y:S02]  /*8a90*/  SEL R9, R2, RZ, P1 ;  /* 0x000000ff02097207 */ /* 0x000fe40000800000 */
[----:B------:R-:W-:-:S03]  /*8aa0*/  LOP3.LUT R8, R8, R3, RZ, 0x3c, !PT ;  /* 0x0000000308087212 */ /* 0x000fc600078e3cff */
[----:B------:R-:W-:Y:S01]  /*8ab0*/  IMAD R6, R9, 0x8, R0 ;  /* 0x0000000809067824 */ /* 0x000fe200078e0200 */
[----:B------:R-:W-:Y:S01]  /*8ac0*/  SHF.L.U32 R5, R8, 0x1f, RZ ;  /* 0x0000001f08057819 */ /* 0x000fe200000006ff */
[----:B-1----:R-:W-:Y:S06]  /*8ad0*/  @!P0 BRA `(.L_x_160) ;  /* 0x0000000400408947 */ /* 0x002fec0003800000 */
.L_x_174:
[----:B------:R-:W1:Y:S01]  /*8ae0*/  SYNCS.PHASECHK.TRANS64.TRYWAIT P0, [R6+URZ], R5 ;  /* 0x00000005060075a7 */ /* 0x000e62000800017f */
[----:B------:R-:W-:-:S05]  /*8af0*/  VIADD R2, R9, 0x1 ;  /* 0x0000000109027836 */ /* 0x000fca0000000000 */
[----:B------:R-:W-:-:S04]  /*8b00*/  ISETP.NE.AND P1, PT, R2, 0x7, PT ;  /* 0x000000070200780c */ /* 0x000fc80003f25270 */
[----:B------:R-:W-:Y:S02]  /*8b10*/  SEL R3, RZ, 0x1, P1 ;  /* 0x00000001ff037807 */ /* 0x000fe40000800000 */
[----:B0-----:R-:W-:Y:S02]  /*8b20*/  SEL R7, R2, RZ, P1 ;  /* 0x000000ff02077207 */ /* 0x001fe40000800000 */
[----:B------:R-:W-:-:S03]  /*8b30*/  LOP3.LUT R8, R8, R3, RZ, 0x3c, !PT ;  /* 0x0000000308087212 */ /* 0x000fc600078e3cff */
[----:B------:R-:W-:Y:S01]  /*8b40*/  IMAD R9, R7, 0x8, R0 ;  /* 0x0000000807097824 */ /* 0x000fe200078e0200 */
[----:B------:R-:W-:Y:S01]  /*8b50*/  SHF.L.U32 R4, R8, 0x1f, RZ ;  /* 0x0000001f08047819 */ /* 0x000fe200000006ff */
[----:B-1----:R-:W-:Y:S06]  /*8b60*/  @!P0 BRA `(.L_x_161) ;  /* 0x0000000400308947 */ /* 0x002fec0003800000 */
.L_x_175:
[----:B------:R-:W1:Y:S01]  /*8b70*/  SYNCS.PHASECHK.TRANS64.TRYWAIT P0, [R9+URZ], R4 ;  /* 0x00000004090075a7 */ /* 0x000e62000800017f */
[----:B------:R-:W-:-:S05]  /*8b80*/  VIADD R2, R7, 0x1 ;  /* 0x0000000107027836 */ /* 0x000fca0000000000 */
[----:B------:R-:W-:-:S04]  /*8b90*/  ISETP.NE.AND P1, PT, R2, 0x7, PT ;  /* 0x000000070200780c */ /* 0x000fc80003f25270 */
[----:B------:R-:W-:Y:S02]  /*8ba0*/  SEL R3, RZ, 0x1, P1 ;  /* 0x00000001ff037807 */ /* 0x000fe40000800000 */
[----:B------:R-:W-:Y:S02]  /*8bb0*/  SEL R7, R2, RZ, P1 ;  /* 0x000000ff02077207 */ /* 0x000fe40000800000 */
[----:B------:R-:W-:-:S03]  /*8bc0*/  LOP3.LUT R8, R8, R3, RZ, 0x3c, !PT ;  /* 0x0000000308087212 */ /* 0x000fc600078e3cff */
[----:B------:R-:W-:Y:S01]  /*8bd0*/  IMAD R10, R7, 0x8, R0 ;  /* 0x00000008070a7824 */ /* 0x000fe200078e0200 */
[----:B0-----:R-:W-:Y:S01]  /*8be0*/  SHF.L.U32 R5, R8, 0x1f, RZ ;  /* 0x0000001f08057819 */ /* 0x001fe200000006ff */
[----:B-1----:R-:W-:Y:S06]  /*8bf0*/  @!P0 BRA `(.L_x_162) ;  /* 0x0000000400208947 */ /* 0x002fec0003800000 */
.L_x_176:
[----:B------:R-:W1:Y:S01]  /*8c00*/  SYNCS.PHASECHK.TRANS64.TRYWAIT P0, [R10+URZ], R5 ;  /* 0x000000050a0075a7 */ /* 0x000e62000800017f */
[----:B------:R-:W-:-:S05]  /*8c10*/  VIADD R2, R7, 0x1 ;  /* 0x0000000107027836 */ /* 0x000fca0000000000 */
[----:B------:R-:W-:-:S04]  /*8c20*/  ISETP.NE.AND P1, PT, R2, 0x7, PT ;  /* 0x000000070200780c */ /* 0x000fc80003f25270 */
[----:B------:R-:W-:Y:S02]  /*8c30*/  SEL R3, RZ, 0x1, P1 ;  /* 0x00000001ff037807 */ /* 0x000fe40000800000 */
[----:B------:R-:W-:Y:S02]  /*8c40*/  SEL R7, R2, RZ, P1 ;  /* 0x000000ff02077207 */ /* 0x000fe40000800000 */
[----:B0-----:R-:W-:-:S03]  /*8c50*/  LOP3.LUT R9, R8, R3, RZ, 0x3c, !PT ;  /* 0x0000000308097212 */ /* 0x001fc600078e3cff */
[----:B------:R-:W-:Y:S01]  /*8c60*/  IMAD R11, R7, 0x8, R0 ;  /* 0x00000008070b7824 */ /* 0x000fe200078e0200 */
[----:B------:R-:W-:Y:S01]  /*8c70*/  SHF.L.U32 R6, R9, 0x1f, RZ ;  /* 0x0000001f09067819 */ /* 0x000fe200000006ff */
[----:B-1----:R-:W-:Y:S06]  /*8c80*/  @!P0 BRA `(.L_x_163) ;  /* 0x0000000400108947 */ /* 0x002fec0003800000 */
.L_x_177:
[----:B------:R-:W1:Y:S01]  /*8c90*/  SYNCS.PHASECHK.TRANS64.TRYWAIT P0, [R11+URZ], R6 ;  /* 0x000000060b0075a7 */ /* 0x000e62000800017f */
[----:B------:R-:W-:-:S05]  /*8ca0*/  VIADD R2, R7, 0x1 ;  /* 0x0000000107027836 */ /* 0x000fca0000000000 */
[----:B------:R-:W-:-:S04]  /*8cb0*/  ISETP.NE.AND P1, PT, R2, 0x7, PT ;  /* 0x000000070200780c */ /* 0x000fc80003f25270 */
[----:B------:R-:W-:Y:S02]  /*8cc0*/  SEL R4, RZ, 0x1, P1 ;  /* 0x00000001ff047807 */ /* 0x000fe40000800000 */
[----:B------:R-:W-:Y:S02]  /*8cd0*/  SEL R3, R2, RZ, P1 ;  /* 0x000000ff02037207 */ /* 0x000fe40000800000 */
[----:B------:R-:W-:Y:S01]  /*8ce0*/  LOP3.LUT R4, R9, R4, RZ, 0x3c, !PT ;  /* 0x0000000409047212 */ /* 0x000fe200078e3cff */
[----:B-1----:R-:W-:Y:S06]  /*8cf0*/  @!P0 BRA `(.L_x_164) ;  /* 0x0000000400088947 */ /* 0x002fec0003800000 */
.L_x_178:
[----:B------:R-:W-:Y:S01]  /*8d00*/  IMAD R3, R3, 0x8, R0 ;  /* 0x0000000803037824 */ /* 0x000fe200078e0200 */
[----:B------:R-:W-:-:S07]  /*8d10*/  SHF.L.U32 R0, R4, 0x1f, RZ ;  /* 0x0000001f04007819 */ /* 0x000fce00000006ff */
.L_x_165:
[----:B--2---:R2:W3:Y:S02]  /*8d20*/  SYNCS.PHASECHK.TRANS64.TRYWAIT P0, [R3+URZ], R0 ;  /* 0x00000000030075a7 */ /* 0x0044e4000800017f */
[----:B---3--:R-:W-:Y:S05]  /*8d30*/  @!P0 NANOSLEEP.SYNCS 0x989680 ;  /* 0x009896800000895d */ /* 0x008fea0003900000 */
[----:B------:R-:W3:Y:S02]  /*8d40*/  @!P0 SYNCS.PHASECHK.TRANS64 P0, [R3+URZ], R0 ;  /* 0x00000000030085a7 */ /* 0x000ee4000800007f */
[----:B---3--:R-:W-:Y:S05]  /*8d50*/  @!P0 BRA `(.L_x_165) ;  /* 0xfffffffc00f08947 */ /* 0x008fea000383ffff */
.L_x_157:
[----:B------:R-:W-:Y:S05]  /*8d60*/  BSYNC B0 ;  /* 0x0000000000007941 */ /* 0x000fea0003800000 */
.L_x_156:
[----:B------:R-:W-:Y:S05]  /*8d70*/  EXIT ;  /* 0x000000000000794d */ /* 0x000fea0003800000 */
.L_x_21:
[----:B-1----:R-:W-:-:S04]  /*8d80*/  IMAD.U32 R13, RZ, RZ, UR6 ;  /* 0x00000006ff0d7e24 */ /* 0x002fc8000f8e00ff */
[----:B------:R1:W4:Y:S03]  /*8d90*/  SYNCS.PHASECHK.TRANS64.TRYWAIT P0, [R13+URZ], R10 ;  /* 0x0000000a0d0075a7 */ /* 0x000326000800017f */
[----:B----4-:R-:W-:Y:S05]  /*8da0*/  @!P0 NANOSLEEP.SYNCS 0x989680 ;  /* 0x009896800000895d */ /* 0x010fea0003900000 */
[----:B------:R-:W4:Y:S02]  /*8db0*/  @!P0 SYNCS.PHASECHK.TRANS64 P0, [R13+URZ], R10 ;  /* 0x0000000a0d0085a7 */ /* 0x000f24000800007f */
[----:B----4-:R-:W-:Y:S05]  /*8dc0*/  @!P0 BRA `(.L_x_21) ;  /* 0xfffffffc00ec8947 */ /* 0x010fea000383ffff */
[----:B------:R-:W-:Y:S05]  /*8dd0*/  BRA `(.L_x_20) ;  /* 0xffffff88005c7947 */ /* 0x000fea000383ffff */
.L_x_27:
[----:B-1----:R-:W-:-:S04]  /*8de0*/  IMAD.U32 R15, RZ, RZ, UR12 ;  /* 0x0000000cff0f7e24 */ /* 0x002fc8000f8e00ff */
[----:B------:R1:W4:Y:S03]  /*8df0*/  SYNCS.PHASECHK.TRANS64.TRYWAIT P0, [R15+URZ], R14 ;  /* 0x0000000e0f0075a7 */ /* 0x000326000800017f */
[----:B----4-:R-:W-:Y:S05]  /*8e00*/  @!P0 NANOSLEEP.SYNCS 0x989680 ;  /* 0x009896800000895d */ /* 0x010fea0003900000 */
[----:B------:R-:W4:Y:S02]  /*8e10*/  @!P0 SYNCS.PHASECHK.TRANS64 P0, [R15+URZ], R14 ;  /* 0x0000000e0f0085a7 */ /* 0x000f24000800007f */
[----:B----4-:R-:W-:Y:S05]  /*8e20*/  @!P0 BRA `(.L_x_27) ;  /* 0xfffffffc00ec8947 */ /* 0x010fea000383ffff */
[----:B------:R-:W-:Y:S05]  /*8e30*/  BRA `(.L_x_26) ;  /* 0xffffff9400ac7947 */ /* 0x000fea000383ffff */
.L_x_144:
[----:B------:R-:W-:Y:S01]  /*8e40*/  BSSY B1, `(.L_x_166) ;  /* 0x0000006000017945 */ /* 0x000fe20003800000 */
[----:B------:R-:W-:-:S07]  /*8e50*/  IMAD.MOV.U32 R7, RZ, RZ, -0x1 ;  /* 0xffffffffff077424 */ /* 0x000fce00078e00ff */
[----:B------:R-:W-:Y:S05]  /*8e60*/  WARPSYNC.COLLECTIVE R7, `(.L_x_167) ;  /* 0x00000000070c7348 */ /* 0x000fea0003c00000 */
[----:B------:R-:W-:Y:S02]  /*8e70*/  ELECT P0, UR62, PT ;  /* 0x00000000003e782f */ /* 0x000fe40003800000 */
[----:B------:R-:W-:Y:S01]  /*8e80*/  MOV R7, UR62 ;  /* 0x0000003e00077c02 */ /* 0x000fe20008000f00 */
[----:B------:R-:W-:Y:S10]  /*8e90*/  ENDCOLLECTIVE ;  /* 0x000000000000791b */ /* 0x000ff40003800000 */
.L_x_167:
[----:B------:R-:W-:Y:S05]  /*8ea0*/  BSYNC B1 ;  /* 0x0000000000017941 */ /* 0x000fea0003800000 */
.L_x_166:
[----:B------:R-:W-:Y:S05]  /*8eb0*/  BRA `(.L_x_168) ;  /* 0xffffffec00cc7947 */ /* 0x000fea000383ffff */
.L_x_147:
[----:B0-----:R0:W1:Y:S02]  /*8ec0*/  SYNCS.PHASECHK.TRANS64.TRYWAIT P0, [R18+URZ+0x38], R9 ;  /* 0x00003809120075a7 */ /* 0x001064000800017f */
[----:B-1----:R-:W-:Y:S05]  /*8ed0*/  @!P0 NANOSLEEP.SYNCS 0x989680 ;  /* 0x009896800000895d */ /* 0x002fea0003900000 */
[----:B------:R-:W1:Y:S02]  /*8ee0*/  @!P0 SYNCS.PHASECHK.TRANS64 P0, [R18+URZ+0x38], R9 ;  /* 0x00003809120085a7 */ /* 0x000e64000800007f */
[----:B-1----:R-:W-:Y:S05]  /*8ef0*/  @!P0 BRA `(.L_x_147) ;  /* 0xfffffffc00f08947 */ /* 0x002fea000383ffff */
[----:B------:R-:W-:Y:S05]  /*8f00*/  BRA `(.L_x_169) ;  /* 0xfffffff000087947 */ /* 0x000fea000383ffff */
.L_x_155:
[----:B------:R-:W-:Y:S01]  /*8f10*/  BSSY B0, `(.L_x_170) ;  /* 0x0000006000007945 */ /* 0x000fe20003800000 */
[----:B------:R-:W-:-:S07]  /*8f20*/  IMAD.MOV.U32 R7, RZ, RZ, -0x1 ;  /* 0xffffffffff077424 */ /* 0x000fce00078e00ff */
[----:B------:R-:W-:Y:S05]  /*8f30*/  WARPSYNC.COLLECTIVE R7, `(.L_x_171) ;  /* 0x00000000070c7348 */ /* 0x000fea0003c00000 */
[----:B------:R-:W-:Y:S02]  /*8f40*/  ELECT P0, UR62, PT ;  /* 0x00000000003e782f */ /* 0x000fe40003800000 */
[----:B------:R-:W-:Y:S01]  /*8f50*/  MOV R7, UR62 ;  /* 0x0000003e00077c02 */ /* 0x000fe20008000f00 */
[----:B------:R-:W-:Y:S10]  /*8f60*/  ENDCOLLECTIVE ;  /* 0x000000000000791b */ /* 0x000ff40003800000 */
.L_x_171:
[----:B------:R-:W-:Y:S05]  /*8f70*/  BSYNC B0 ;  /* 0x0000000000007941 */ /* 0x000fea0003800000 */
.L_x_170:
[----:B------:R-:W-:Y:S05]  /*8f80*/  BRA `(.L_x_172) ;  /* 0xfffffff8005c7947 */ /* 0x000fea000383ffff */
.L_x_159:
[----:B0-----:R0:W1:Y:S02]  /*8f90*/  SYNCS.PHASECHK.TRANS64.TRYWAIT P0, [R6+URZ], R3 ;  /* 0x00000003060075a7 */ /* 0x001064000800017f */
[----:B-1----:R-:W-:Y:S05]  /*8fa0*/  @!P0 NANOSLEEP.SYNCS 0x989680 ;  /* 0x009896800000895d */ /* 0x002fea0003900000 */
[----:B------:R-:W1:Y:S02]  /*8fb0*/  @!P0 SYNCS.PHASECHK.TRANS64 P0, [R6+URZ], R3 ;  /* 0x00000003060085a7 */ /* 0x000e64000800007f */
[----:B-1----:R-:W-:Y:S05]  /*8fc0*/  @!P0 BRA `(.L_x_159) ;  /* 0xfffffffc00f08947 */ /* 0x002fea000383ffff */
[----:B------:R-:W-:Y:S05]  /*8fd0*/  BRA `(.L_x_173) ;  /* 0xfffffff8009c7947 */ /* 0x000fea000383ffff */
.L_x_160:
[----:B0-----:R0:W1:Y:S02]  /*8fe0*/  SYNCS.PHASECHK.TRANS64.TRYWAIT P0, [R7+URZ], R4 ;  /* 0x00000004070075a7 */ /* 0x001064000800017f */
[----:B-1----:R-:W-:Y:S05]  /*8ff0*/  @!P0 NANOSLEEP.SYNCS 0x989680 ;  /* 0x009896800000895d */ /* 0x002fea0003900000 */
[----:B------:R-:W1:Y:S02]  /*9000*/  @!P0 SYNCS.PHASECHK.TRANS64 P0, [R7+URZ], R4 ;  /* 0x00000004070085a7 */ /* 0x000e64000800007f */
[----:B-1----:R-:W-:Y:S05]  /*9010*/  @!P0 BRA `(.L_x_160) ;  /* 0xfffffffc00f08947 */ /* 0x002fea000383ffff */
[----:B------:R-:W-:Y:S05]  /*9020*/  BRA `(.L_x_174) ;  /* 0xfffffff800ac7947 */ /* 0x000fea000383ffff */
.L_x_161:
[----:B0-----:R0:W1:Y:S02]  /*9030*/  SYNCS.PHASECHK.TRANS64.TRYWAIT P0, [R6+URZ], R5 ;  /* 0x00000005060075a7 */ /* 0x001064000800017f */
[----:B-1----:R-:W-:Y:S05]  /*9040*/  @!P0 NANOSLEEP.SYNCS 0x989680 ;  /* 0x009896800000895d */ /* 0x002fea0003900000 */
[----:B------:R-:W1:Y:S02]  /*9050*/  @!P0 SYNCS.PHASECHK.TRANS64 P0, [R6+URZ], R5 ;  /* 0x00000005060085a7 */ /* 0x000e64000800007f */
[----:B-1----:R-:W-:Y:S05]  /*9060*/  @!P0 BRA `(.L_x_161) ;  /* 0xfffffffc00f08947 */ /* 0x002fea000383ffff */
[----:B------:R-:W-:Y:S05]  /*9070*/  BRA `(.L_x_175) ;  /* 0xfffffff800bc7947 */ /* 0x000fea000383ffff */
.L_x_162:
[----:B0-----:R0:W1:Y:S02]  /*9080*/  SYNCS.PHASECHK.TRANS64.TRYWAIT P0, [R9+URZ], R4 ;  /* 0x00000004090075a7 */ /* 0x001064000800017f */
[----:B-1----:R-:W-:Y:S05]  /*9090*/  @!P0 NANOSLEEP.SYNCS 0x989680 ;  /* 0x009896800000895d */ /* 0x002fea0003900000 */
[----:B------:R-:W1:Y:S02]  /*90a0*/  @!P0 SYNCS.PHASECHK.TRANS64 P0, [R9+URZ], R4 ;  /* 0x00000004090085a7 */ /* 0x000e64000800007f */
[----:B-1----:R-:W-:Y:S05]  /*90b0*/  @!P0 BRA `(.L_x_162) ;  /* 0xfffffffc00f08947 */ /* 0x002fea000383ffff */
[----:B------:R-:W-:Y:S05]  /*90c0*/  BRA `(.L_x_176) ;  /* 0xfffffff800cc7947 */ /* 0x000fea000383ffff */
.L_x_163:
[----:B0-----:R0:W1:Y:S02]  /*90d0*/  SYNCS.PHASECHK.TRANS64.TRYWAIT P0, [R10+URZ], R5 ;  /* 0x000000050a0075a7 */ /* 0x001064000800017f */
[----:B-1----:R-:W-:Y:S05]  /*90e0*/  @!P0 NANOSLEEP.SYNCS 0x989680 ;  /* 0x009896800000895d */ /* 0x002fea0003900000 */
[----:B------:R-:W1:Y:S02]  /*90f0*/  @!P0 SYNCS.PHASECHK.TRANS64 P0, [R10+URZ], R5 ;  /* 0x000000050a0085a7 */ /* 0x000e64000800007f */
[----:B-1----:R-:W-:Y:S05]  /*9100*/  @!P0 BRA `(.L_x_163) ;  /* 0xfffffffc00f08947 */ /* 0x002fea000383ffff */
[----:B------:R-:W-:Y:S05]  /*9110*/  BRA `(.L_x_177) ;  /* 0xfffffff800dc7947 */ /* 0x000fea000383ffff */
.L_x_164:
[----:B-1----:R1:W2:Y:S02]  /*9120*/  SYNCS.PHASECHK.TRANS64.TRYWAIT P0, [R11+URZ], R6 ;  /* 0x000000060b0075a7 */ /* 0x0022a4000800017f */
[----:B--2---:R-:W-:Y:S05]  /*9130*/  @!P0 NANOSLEEP.SYNCS 0x989680 ;  /* 0x009896800000895d */ /* 0x004fea0003900000 */
[----:B------:R-:W2:Y:S02]  /*9140*/  @!P0 SYNCS.PHASECHK.TRANS64 P0, [R11+URZ], R6 ;  /* 0x000000060b0085a7 */ /* 0x000ea4000800007f */
[----:B--2---:R-:W-:Y:S05]  /*9150*/  @!P0 BRA `(.L_x_164) ;  /* 0xfffffffc00f08947 */ /* 0x004fea000383ffff */
[----:B------:R-:W-:Y:S05]  /*9160*/  BRA `(.L_x_178) ;  /* 0xfffffff800e47947 */ /* 0x000fea000383ffff */
.L_x_179:
[----:B------:R-:W-:-:S00]  /*9170*/  BRA `(.L_x_179) ;  /* 0xfffffffc00fc7947 */ /* 0x000fc0000383ffff */
[----:B------:R-:W-:-:S00]  /*9180*/  NOP ;  /* 0x0000000000007918 */ /* 0x000fc00000000000 */
[----:B------:R-:W-:-:S00]  /*9190*/  NOP ;  /* 0x0000000000007918 */ /* 0x000fc00000000000 */
[----:B------:R-:W-:-:S00]  /*91a0*/  NOP ;  /* 0x0000000000007918 */ /* 0x000fc00000000000 */
[----:B------:R-:W-:-:S00]  /*91b0*/  NOP ;  /* 0x0000000000007918 */ /* 0x000fc00000000000 */
[----:B------:R-:W-:-:S00]  /*91c0*/  NOP ;  /* 0x0000000000007918 */ /* 0x000fc00000000000 */
[----:B------:R-:W-:-:S00]  /*91d0*/  NOP ;  /* 0x0000000000007918 */ /* 0x000fc00000000000 */
[----:B------:R-:W-:-:S00]  /*91e0*/  NOP ;  /* 0x0000000000007918 */ /* 0x000fc00000000000 */
[----:B------:R-:W-:-:S00]  /*91f0*/  NOP ;  /* 0x0000000000007918 */ /* 0x000fc00000000000 */
.L_x_180:


//--------------------- .nv.shared._ZN7cutlass13device_kernelINS_4gemm6kernel13GemmUniversalIN4cute5tupleIJiiiiEEENS1_10collective13CollectiveMmaINS1_37MainloopSm90TmaGmmaWarpSpecializedFP8ILi7ENS5_IJNS4_1CILi2EEENSA_ILi1EEESC_EEENS1_35KernelTmaWarpSpecializedCooperativeEEENS5_IJNSA_ILi192EEENSA_ILi48EEENSA_ILi128EEEEEENS_12float_e4m3_tENS5_IJlSC_lEEESK_SL_NS4_8TiledMMAINS4_8MMA_AtomIJNS4_4SM904GMMA30MMA_64x16x32_F32E4M3E4M3_SS_TNILNSP_7ScaleInE1ELSR_1EEEEEENS4_6LayoutISD_NS5_IJSC_NSA_ILi0EEESV_EEEEENS5_IJNS4_10UnderscoreESY_SY_EEEEENS4_13SM90_TMA_LOADENS4_14ComposedLayoutINS4_7SwizzleILi3ELi4ELi3EEENS4_18smem_ptr_flag_bitsILi8EEENSU_INS5_IJNSA_ILi8EEESI_EEENS5_IJSI_SC_EEEEEEEvNS4_8identityENS4_23SM90_TMA_LOAD_MULTICASTES1B_vS1C_EENS_8epilogue10collective6detail29Sm90TmaWarpSpecializedAdapterINS1G_15DefaultEpilogueISK_SL_SL_NS1F_6thread17LinearCombinationISK_Li1EffLNS1K_9ScaleType4KindE0ELNS_15FloatRoundStyleE2ESK_EENS1_15EpilogueDefaultEEEEEvvEEEEvNT_6ParamsE --------------------------
	.section	.nv.shared._ZN7cutlass13device_kernelINS_4gemm6kernel13GemmUniversalIN4cute5tupleIJiiiiEEENS1_10collective13CollectiveMmaINS1_37MainloopSm90TmaGmmaWarpSpecializedFP8ILi7ENS5_IJNS4_1CILi2EEENSA_ILi1EEESC_EEENS1_35KernelTmaWarpSpecializedCooperativeEEENS5_IJNSA_ILi192EEENSA_ILi48EEENSA_ILi128EEEEEENS_12float_e4m3_tENS5_IJlSC_lEEESK_SL_NS4_8TiledMMAINS4_8MMA_AtomIJNS4_4SM904GMMA30MMA_64x16x32_F32E4M3E4M3_SS_TNILNSP_7ScaleInE1ELSR_1EEEEEENS4_6LayoutISD_NS5_IJSC_NSA_ILi0EEESV_EEEEENS5_IJNS4_10UnderscoreESY_SY_EEEEENS4_13SM90_TMA_LOADENS4_14ComposedLayoutINS4_7SwizzleILi3ELi4ELi3EEENS4_18smem_ptr_flag_bitsILi8EEENSU_INS5_IJNSA_ILi8EEESI_EEENS5_IJSI_SC_EEEEEEEvNS4_8identityENS4_23SM90_TMA_LOAD_MULTICASTES1B_vS1C_EENS_8epilogue10collective6detail29Sm90TmaWarpSpecializedAdapterINS1G_15DefaultEpilogueISK_SL_SL_NS1F_6thread17LinearCombinationISK_Li1EffLNS1K_9ScaleType4KindE0ELNS_15FloatRoundStyleE2ESK_EENS1_15EpilogueDefaultEEEEEvvEEEEvNT_6ParamsE,"aw",@nobits
	.sectionflags	@""
	.align	16
	.zero		1024


//--------------------- .nv.shared.reserved.0     --------------------------
	.section	.nv.shared.reserved.0,"aw",@nobits
	.weak		__nv_reservedSMEM_offset_0_alias
	.size		__nv_reservedSMEM_offset_0_alias, 0, 0
	.other		__nv_reservedSMEM_offset_0_alias,@"STO_CUDA_RESERVED_SHARED STV_DEFAULT"
__nv_reservedSMEM_offset_0_alias:
	.zero		0


//--------------------- .nv.global                --------------------------
	.section	.nv.global,"aw",@nobits
.nv.global:
	.type		_ZN40_INTERNAL_e1ef71f7_4_k_cu_1cce777b_153654cute1_E,@object
	.size		_ZN40_INTERNAL_e1ef71f7_4_k_cu_1cce777b_153654cute1_E,(_ZN40_INTERNAL_e1ef71f7_4_k_cu_1cce777b_153654cuda3std3__45__cpo6cbeginE - _ZN40_INTERNAL_e1ef71f7_4_k_cu_1cce777b_153654cute1_E)
_ZN40_INTERNAL_e1ef71f7_4_k_cu_1cce777b_153654cute1_E:
	.zero		1
	.type		_ZN40_INTERNAL_e1ef71f7_4_k_cu_1cce777b_153654cuda3std3__45__cpo6cbeginE,@object
	.size		_ZN40_INTERNAL_e1ef71f7_4_k_cu_1cce777b_153654cuda3std3__45__cpo6cbeginE,(_ZN40_INTERNAL_e1ef71f7_4_k_cu_1cce777b_153654cuda3std3__48in_placeE - _ZN40_INTERNAL_e1ef71f7_4_k_cu_1cce777b_153654cuda3std3__45__cpo6cbeginE)
_ZN40_INTERNAL_e1ef71f7_4_k_cu_1cce777b_153654cuda3std3__45__cpo6cbeginE:
	.zero		1
	.type		_ZN40_INTERNAL_e1ef71f7_4_k_cu_1cce777b_153654cuda3std3__48in_placeE,@object
	.size		_ZN40_INTERNAL_e1ef71f7_4_k_cu_1cce777b_153654cuda3std3__48in_placeE,(_ZN40_INTERNAL_e1ef71f7_4_k_cu_1cce777b_153654cuda3std6ranges3__45__cpo9iter_moveE - _ZN40_INTERNAL_e1ef71f7_4_k_cu_1cce777b_153654cuda3std3__48in_placeE)
_ZN40_INTERNAL_e1ef71f7_4_k_cu_1cce777b_153654cuda3std3__48in_placeE:
	.zero		1
	.type		_ZN40_INTERNAL_e1ef71f7_4_k_cu_1cce777b_153654cuda3std6ranges3__45__cpo9iter_moveE,@object
	.size		_ZN40_INTERNAL_e1ef71f7_4_k_cu_1cce777b_153654cuda3std6ranges3__45__cpo9iter_moveE,(_ZN40_INTERNAL_e1ef71f7_4_k_cu_1cce777b_153654cuda3std3__45__cpo5beginE - _ZN40_INTERNAL_e1ef71f7_4_k_cu_1cce777b_153654cuda3std6ranges3__45__cpo9iter_moveE)
_ZN40_INTERNAL_e1ef71f7_4_k_cu_1cce777b_153654cuda3std6ranges3__45__cpo9iter_moveE:
	.zero		1
	.type		_ZN40_INTERNAL_e1ef71f7_4_k_cu_1cce777b_153654cuda3std3__45__cpo5beginE,@object
	.size		_ZN40_INTERNAL_e1ef71f7_4_k_cu_1cce777b_153654cuda3std3__45__cpo5beginE,(_ZN40_INTERNAL_e1ef71f7_4_k_cu_1cce777b_153654cuda3std3__442_GLOBAL__N__e1ef71f7_4_k_cu_1cce777b_153656ignoreE - _ZN40_INTERNAL_e1ef71f7_4_k_cu_1cce777b_153654cuda3std3__45__cpo5beginE)
_ZN40_INTERNAL_e1ef71f7_4_k_cu_1cce777b_153654cuda3std3__45__cpo5beginE:
	.zero		1
	.type		_ZN40_INTERNAL_e1ef71f7_4_k_cu_1cce777b_153654cuda3std3__442_GLOBAL__N__e1ef71f7_4_k_cu_1cce777b_153656ignoreE,@object
	.size		_ZN40_INTERNAL_e1ef71f7_4_k_cu_1cce777b_153654cuda3std3__442_GLOBAL__N__e1ef71f7_4_k_cu_1cce777b_153656ignoreE,(_ZN40_INTERNAL_e1ef71f7_4_k_cu_1cce777b_153654cute7productE - _ZN40_INTERNAL_e1ef71f7_4_k_cu_1cce777b_153654cuda3std3__442_GLOBAL__N__e1ef71f7_4_k_cu_1cce777b_153656ignoreE)
_ZN40_INTERNAL_e1ef71f7_4_k_cu_1cce777b_153654cuda3std3__442_GLOBAL__N__e1ef71f7_4_k_cu_1cce777b_153656ignoreE:
	.zero		1
	.type		_ZN40_INTERNAL_e1ef71f7_4_k_cu_1cce777b_153654cute7productE,@object
	.size		_ZN40_INTERNAL_e1ef71f7_4_k_cu_1cce777b_153654cute7productE,(_ZN40_INTERNAL_e1ef71f7_4_k_cu_1cce777b_153654cuda3std3__45__cpo3endE - _ZN40_INTERNAL_e1ef71f7_4_k_cu_1cce777b_153654cute7productE)
_ZN40_INTERNAL_e1ef71f7_4_k_cu_1cce777b_153654cute7productE:
	.zero		1
	.type		_ZN40_INTERNAL_e1ef71f7_4_k_cu_1cce777b_153654cuda3std3__45__cpo3endE,@object
	.size		_ZN40_INTERNAL_e1ef71f7_4_k_cu_1cce777b_153654cuda3std3__45__cpo3endE,(_ZN40_INTERNAL_e1ef71f7_4_k_cu_1cce777b_153654cuda3std3__419piecewise_constructE - _ZN40_INTERNAL_e1ef71f7_4_k_cu_1cce777b_153654cuda3std3__45__cpo3endE)
_ZN40_INTERNAL_e1ef71f7_4_k_cu_1cce777b_153654cuda3std3__45__cpo3endE:
	.zero		1
	.type		_ZN40_INTERNAL_e1ef71f7_4_k_cu_1cce777b_153654cuda3std3__419piecewise_constructE,@object
	.size		_ZN40_INTERNAL_e1ef71f7_4_k_cu_1cce777b_153654cuda3std3__419piecewise_constructE,(_ZN40_INTERNAL_e1ef71f7_4_k_cu_1cce777b_153654cuda3std3__45__cpo4cendE - _ZN40_INTERNAL_e1ef71f7_4_k_cu_1cce777b_153654cuda3std3__419piecewise_constructE)
_ZN40_INTERNAL_e1ef71f7_4_k_cu_1cce777b_153654cuda3std3__419piecewise_constructE:
	.zero		1
	.type		_ZN40_INTERNAL_e1ef71f7_4_k_cu_1cce777b_153654cuda3std3__45__cpo4cendE,@object
	.size		_ZN40_INTERNAL_e1ef71f7_4_k_cu_1cce777b_153654cuda3std3__45__cpo4cendE,(_ZN40_INTERNAL_e1ef71f7_4_k_cu_1cce777b_153654cuda3std6ranges3__45__cpo4swapE - _ZN40_INTERNAL_e1ef71f7_4_k_cu_1cce777b_153654cuda3std3__45__cpo4cendE)
_ZN40_INTERNAL_e1ef71f7_4_k_cu_1cce777b_153654cuda3std3__45__cpo4cendE:
	.zero		1
	.type		_ZN40_INTERNAL_e1ef71f7_4_k_cu_1cce777b_153654cuda3std6ranges3__45__cpo4swapE,@object
	.size		_ZN40_INTERNAL_e1ef71f7_4_k_cu_1cce777b_153654cuda3std6ranges3__45__cpo4swapE,(.L_7 - _ZN40_INTERNAL_e1ef71f7_4_k_cu_1cce777b_153654cuda3std6ranges3__45__cpo4swapE)
_ZN40_INTERNAL_e1ef71f7_4_k_cu_1cce777b_153654cuda3std6ranges3__45__cpo4swapE:
	.zero		1
.L_7:


//--------------------- .nv.constant0._ZN7cutlass13device_kernelINS_4gemm6kernel13GemmUniversalIN4cute5tupleIJiiiiEEENS1_10collective13CollectiveMmaINS1_37MainloopSm90TmaGmmaWarpSpecializedFP8ILi7ENS5_IJNS4_1CILi2EEENSA_ILi1EEESC_EEENS1_35KernelTmaWarpSpecializedCooperativeEEENS5_IJNSA_ILi192EEENSA_ILi48EEENSA_ILi128EEEEEENS_12float_e4m3_tENS5_IJlSC_lEEESK_SL_NS4_8TiledMMAINS4_8MMA_AtomIJNS4_4SM904GMMA30MMA_64x16x32_F32E4M3E4M3_SS_TNILNSP_7ScaleInE1ELSR_1EEEEEENS4_6LayoutISD_NS5_IJSC_NSA_ILi0EEESV_EEEEENS5_IJNS4_10UnderscoreESY_SY_EEEEENS4_13SM90_TMA_LOADENS4_14ComposedLayoutINS4_7SwizzleILi3ELi4ELi3EEENS4_18smem_ptr_flag_bitsILi8EEENSU_INS5_IJNSA_ILi8EEESI_EEENS5_IJSI_SC_EEEEEEEvNS4_8identityENS4_23SM90_TMA_LOAD_MULTICASTES1B_vS1C_EENS_8epilogue10collective6detail29Sm90TmaWarpSpecializedAdapterINS1G_15DefaultEpilogueISK_SL_SL_NS1F_6thread17LinearCombinationISK_Li1EffLNS1K_9ScaleType4KindE0ELNS_15FloatRoundStyleE2ESK_EENS1_15EpilogueDefaultEEEEEvvEEEEvNT_6ParamsE --------------------------
	.section	.nv.constant0._ZN7cutlass13device_kernelINS_4gemm6kernel13GemmUniversalIN4cute5tupleIJiiiiEEENS1_10collective13CollectiveMmaINS1_37MainloopSm90TmaGmmaWarpSpecializedFP8ILi7ENS5_IJNS4_1CILi2EEENSA_ILi1EEESC_EEENS1_35KernelTmaWarpSpecializedCooperativeEEENS5_IJNSA_ILi192EEENSA_ILi48EEENSA_ILi128EEEEEENS_12float_e4m3_tENS5_IJlSC_lEEESK_SL_NS4_8TiledMMAINS4_8MMA_AtomIJNS4_4SM904GMMA30MMA_64x16x32_F32E4M3E4M3_SS_TNILNSP_7ScaleInE1ELSR_1EEEEEENS4_6LayoutISD_NS5_IJSC_NSA_ILi0EEESV_EEEEENS5_IJNS4_10UnderscoreESY_SY_EEEEENS4_13SM90_TMA_LOADENS4_14ComposedLayoutINS4_7SwizzleILi3ELi4ELi3EEENS4_18smem_ptr_flag_bitsILi8EEENSU_INS5_IJNSA_ILi8EEESI_EEENS5_IJSI_SC_EEEEEEEvNS4_8identityENS4_23SM90_TMA_LOAD_MULTICASTES1B_vS1C_EENS_8epilogue10collective6detail29Sm90TmaWarpSpecializedAdapterINS1G_15DefaultEpilogueISK_SL_SL_NS1F_6thread17LinearCombinationISK_Li1EffLNS1K_9ScaleType4KindE0ELNS_15FloatRoundStyleE2ESK_EENS1_15EpilogueDefaultEEEEEvvEEEEvNT_6ParamsE,"a",@progbits
	.sectionflags	@""
	.align	4
.nv.constant0._ZN7cutlass13device_kernelINS_4gemm6kernel13GemmUniversalIN4cute5tupleIJiiiiEEENS1_10collective13CollectiveMmaINS1_37MainloopSm90TmaGmmaWarpSpecializedFP8ILi7ENS5_IJNS4_1CILi2EEENSA_ILi1EEESC_EEENS1_35KernelTmaWarpSpecializedCooperativeEEENS5_IJNSA_ILi192EEENSA_ILi48EEENSA_ILi128EEEEEENS_12float_e4m3_tENS5_IJlSC_lEEESK_SL_NS4_8TiledMMAINS4_8MMA_AtomIJNS4_4SM904GMMA30MMA_64x16x32_F32E4M3E4M3_SS_TNILNSP_7ScaleInE1ELSR_1EEEEEENS4_6LayoutISD_NS5_IJSC_NSA_ILi0EEESV_EEEEENS5_IJNS4_10UnderscoreESY_SY_EEEEENS4_13SM90_TMA_LOADENS4_14ComposedLayoutINS4_7SwizzleILi3ELi4ELi3EEENS4_18smem_ptr_flag_bitsILi8EEENSU_INS5_IJNSA_ILi8EEESI_EEENS5_IJSI_SC_EEEEEEEvNS4_8identityENS4_23SM90_TMA_LOAD_MULTICASTES1B_vS1C_EENS_8epilogue10collective6detail29Sm90TmaWarpSpecializedAdapterINS1G_15DefaultEpilogueISK_SL_SL_NS1F_6thread17LinearCombinationISK_Li1EffLNS1K_9ScaleType4KindE0ELNS_15FloatRoundStyleE2ESK_EENS1_15EpilogueDefaultEEEEEvvEEEEvNT_6ParamsE:
	.zero		1664


//--------------------- SYMBOLS --------------------------

	.type		.nv.reservedSmem.offset0,@object
	.size		.nv.reservedSmem.offset0,0x4
